// auto-generated by cutlass_sweep.gemm — config: {"arch": "sm_90", "cluster_m": 1, "cluster_n": 1, "dtype": "fp16", "dtype_b": "fp16", "layout": "nt", "stages": 0, "tile_k": 32, "tile_m": 192, "tile_n": 176}
#include "cutlass/cutlass.h"
#include "cutlass/gemm/collective/collective_builder.hpp"
#include "cutlass/gemm/device/gemm_universal_adapter.h"
#include "cutlass/gemm/kernel/gemm_universal.hpp"
#include "cutlass/epilogue/collective/collective_builder.hpp"

using ElemA = cutlass::half_t;
using ElemB = cutlass::half_t;
using ElemCD = cutlass::half_t;
using Acc  = float;
using TileShape    = cute::Shape<cute::_192, cute::_176, cute::_32>;
using ClusterShape = cute::Shape<cute::_1, cute::_1, cute::_1>;

using CollectiveEpilogue = typename cutlass::epilogue::collective::CollectiveBuilder<
    cutlass::arch::Sm90, cutlass::arch::OpClassTensorOp,
    TileShape, ClusterShape,
    cutlass::epilogue::collective::EpilogueTileAuto,
    Acc, Acc,
    ElemCD, cutlass::layout::RowMajor, 128 / cutlass::sizeof_bits<ElemCD>::value,
    ElemCD, cutlass::layout::RowMajor, 128 / cutlass::sizeof_bits<ElemCD>::value,
    cutlass::epilogue::collective::EpilogueScheduleAuto
  >::CollectiveOp;

using CollectiveMainloop = typename cutlass::gemm::collective::CollectiveBuilder<
    cutlass::arch::Sm90, cutlass::arch::OpClassTensorOp,
    ElemA, cutlass::layout::RowMajor, 128 / cutlass::sizeof_bits<ElemA>::value,
    ElemB, cutlass::layout::ColumnMajor, 128 / cutlass::sizeof_bits<ElemB>::value,
    Acc,
    TileShape, ClusterShape,
    cutlass::gemm::collective::StageCountAutoCarveout<static_cast<int>(sizeof(typename CollectiveEpilogue::SharedStorage))>,
    cutlass::gemm::collective::KernelScheduleAuto
  >::CollectiveOp;

using GemmKernel = cutlass::gemm::kernel::GemmUniversal<
    cute::Shape<int,int,int,int>,
    CollectiveMainloop,
    CollectiveEpilogue
>;
using Gemm = cutlass::gemm::device::GemmUniversalAdapter<GemmKernel>;

// Force the device kernel symbol into the cubin without needing a host main.
auto* _anchor = &cutlass::device_kernel<GemmKernel>;


// ===== COMPILED SASS (sm_90a) =====

	.target	sm_90a

	.elftype	@"ET_EXEC"


//--------------------- .note.nv.tkinfo           --------------------------
	.section	.note.nv.tkinfo,"",@"SHT_NOTE"
	.sectionflags	@"SHF_NOTE_NV_TKINFO"
	.tkinfo
        /*0018*/ 	.word	0x00000002
        /*0030*/ 	.string	""
        /*0030*/ 	.string	"ptxas"
        /*0030*/ 	.string	"Cuda compilation tools, release 13.0, V13.0.88"
        /*0030*/ 	.string	"Build cuda_13.0.r13.0/compiler.36424714_0"
        /*0030*/ 	.string	"-arch sm_90a -m 64 "



//--------------------- .note.nv.cuinfo           --------------------------
	.section	.note.nv.cuinfo,"",@"SHT_NOTE"
	.sectionflags	@"SHF_NOTE_NV_CUINFO"
        /*0018*/ 	.short	0x0002
        /*001a*/ 	.short	0x005a
        /*001c*/ 	.short	0x0082
	.zero		2


//--------------------- .nv.info                  --------------------------
	.section	.nv.info,"",@"SHT_CUDA_INFO"
	.align	4


	//----- nvinfo : EIATTR_REGCOUNT
	.align		4
        /*0000*/ 	.byte	0x04, 0x2f
        /*0002*/ 	.short	(.L_15 - .L_14)
	.align		4
.L_14:
        /*0004*/ 	.word	index@(_ZN7cutlass13device_kernelINS_4gemm6kernel13GemmUniversalIN4cute5tupleIJiiiiEEENS1_10collective13CollectiveMmaINS1_34MainloopSm90TmaGmmaWarpSpecializedILi9ENS5_IJNS4_1CILi1EEESB_SB_EEENS1_35KernelTmaWarpSpecializedCooperativeEEENS5_IJNSA_ILi192EEENSA_ILi176EEENSA_ILi32EEEEEENS_6half_tENS5_IJlSB_lEEESJ_SK_NS4_8TiledMMAINS4_8MMA_AtomIJNS4_4SM904GMMA25MMA_64x16x16_F32F16F16_SSILNSO_5MajorE0ELSQ_0ELNSO_7ScaleInE1ELSR_1EEEEEENS4_6LayoutINS5_IJNSA_ILi2EEESB_SB_EEENS5_IJSB_NSA_ILi0EEESX_EEEEENS5_IJNS4_10UnderscoreES10_S10_EEEEENS4_13SM90_TMA_LOADENS4_14ComposedLayoutINS4_7SwizzleILi2ELi4ELi3EEENS4_18smem_ptr_flag_bitsILi16EEENSU_INS5_IJNSA_ILi8EEESH_EEENS5_IJSH_SB_EEEEEEEvNS4_8identityES13_S1D_vS1E_EENS_8epilogue10collective6detail29Sm90TmaWarpSpecializedAdapterINS1H_15DefaultEpilogueISJ_SK_SK_NS1G_6thread17LinearCombinationISJ_Li1EffLNS1L_9ScaleType4KindE0ELNS_15FloatRoundStyleE2ESJ_EENS1_15EpilogueDefaultEEEEEvvEEEEvNT_6ParamsE)
        /*0008*/ 	.word	0x000000a8


	//----- nvinfo : EIATTR_FRAME_SIZE
	.align		4
.L_15:
        /*000c*/ 	.byte	0x04, 0x11
        /*000e*/ 	.short	(.L_17 - .L_16)
	.align		4
.L_16:
        /*0010*/ 	.word	index@(_ZN7cutlass13device_kernelINS_4gemm6kernel13GemmUniversalIN4cute5tupleIJiiiiEEENS1_10collective13CollectiveMmaINS1_34MainloopSm90TmaGmmaWarpSpecializedILi9ENS5_IJNS4_1CILi1EEESB_SB_EEENS1_35KernelTmaWarpSpecializedCooperativeEEENS5_IJNSA_ILi192EEENSA_ILi176EEENSA_ILi32EEEEEENS_6half_tENS5_IJlSB_lEEESJ_SK_NS4_8TiledMMAINS4_8MMA_AtomIJNS4_4SM904GMMA25MMA_64x16x16_F32F16F16_SSILNSO_5MajorE0ELSQ_0ELNSO_7ScaleInE1ELSR_1EEEEEENS4_6LayoutINS5_IJNSA_ILi2EEESB_SB_EEENS5_IJSB_NSA_ILi0EEESX_EEEEENS5_IJNS4_10UnderscoreES10_S10_EEEEENS4_13SM90_TMA_LOADENS4_14ComposedLayoutINS4_7SwizzleILi2ELi4ELi3EEENS4_18smem_ptr_flag_bitsILi16EEENSU_INS5_IJNSA_ILi8EEESH_EEENS5_IJSH_SB_EEEEEEEvNS4_8identityES13_S1D_vS1E_EENS_8epilogue10collective6detail29Sm90TmaWarpSpecializedAdapterINS1H_15DefaultEpilogueISJ_SK_SK_NS1G_6thread17LinearCombinationISJ_Li1EffLNS1L_9ScaleType4KindE0ELNS_15FloatRoundStyleE2ESJ_EENS1_15EpilogueDefaultEEEEEvvEEEEvNT_6ParamsE)
        /*0014*/ 	.word	0x00000000


	//----- nvinfo : EIATTR_MIN_STACK_SIZE
	.align		4
.L_17:
        /*0018*/ 	.byte	0x04, 0x12
        /*001a*/ 	.short	(.L_19 - .L_18)
	.align		4
.L_18:
        /*001c*/ 	.word	index@(_ZN7cutlass13device_kernelINS_4gemm6kernel13GemmUniversalIN4cute5tupleIJiiiiEEENS1_10collective13CollectiveMmaINS1_34MainloopSm90TmaGmmaWarpSpecializedILi9ENS5_IJNS4_1CILi1EEESB_SB_EEENS1_35KernelTmaWarpSpecializedCooperativeEEENS5_IJNSA_ILi192EEENSA_ILi176EEENSA_ILi32EEEEEENS_6half_tENS5_IJlSB_lEEESJ_SK_NS4_8TiledMMAINS4_8MMA_AtomIJNS4_4SM904GMMA25MMA_64x16x16_F32F16F16_SSILNSO_5MajorE0ELSQ_0ELNSO_7ScaleInE1ELSR_1EEEEEENS4_6LayoutINS5_IJNSA_ILi2EEESB_SB_EEENS5_IJSB_NSA_ILi0EEESX_EEEEENS5_IJNS4_10UnderscoreES10_S10_EEEEENS4_13SM90_TMA_LOADENS4_14ComposedLayoutINS4_7SwizzleILi2ELi4ELi3EEENS4_18smem_ptr_flag_bitsILi16EEENSU_INS5_IJNSA_ILi8EEESH_EEENS5_IJSH_SB_EEEEEEEvNS4_8identityES13_S1D_vS1E_EENS_8epilogue10collective6detail29Sm90TmaWarpSpecializedAdapterINS1H_15DefaultEpilogueISJ_SK_SK_NS1G_6thread17LinearCombinationISJ_Li1EffLNS1L_9ScaleType4KindE0ELNS_15FloatRoundStyleE2ESJ_EENS1_15EpilogueDefaultEEEEEvvEEEEvNT_6ParamsE)
        /*0020*/ 	.word	0x00000000
.L_19:


//--------------------- .nv.compat                --------------------------
	.section	.nv.compat,"",@"SHT_CUDA_COMPAT_INFO"
	.align	4
        /*0000*/ 	.byte	0x02, 0x09, 0x01, 0x00, 0x02, 0x02, 0x04, 0x00, 0x02, 0x05, 0x05, 0x00, 0x03, 0x07, 0x01, 0x01
        /*0010*/ 	.byte	0x02, 0x03, 0x01, 0x00, 0x02, 0x06, 0x01, 0x00, 0x04, 0x0b, 0x08, 0x00, 0x00, 0x00, 0x00, 0x00
        /*0020*/ 	.byte	0x00, 0x00, 0x00, 0x00


//--------------------- .nv.info._ZN7cutlass13device_kernelINS_4gemm6kernel13GemmUniversalIN4cute5tupleIJiiiiEEENS1_10collective13CollectiveMmaINS1_34MainloopSm90TmaGmmaWarpSpecializedILi9ENS5_IJNS4_1CILi1EEESB_SB_EEENS1_35KernelTmaWarpSpecializedCooperativeEEENS5_IJNSA_ILi192EEENSA_ILi176EEENSA_ILi32EEEEEENS_6half_tENS5_IJlSB_lEEESJ_SK_NS4_8TiledMMAINS4_8MMA_AtomIJNS4_4SM904GMMA25MMA_64x16x16_F32F16F16_SSILNSO_5MajorE0ELSQ_0ELNSO_7ScaleInE1ELSR_1EEEEEENS4_6LayoutINS5_IJNSA_ILi2EEESB_SB_EEENS5_IJSB_NSA_ILi0EEESX_EEEEENS5_IJNS4_10UnderscoreES10_S10_EEEEENS4_13SM90_TMA_LOADENS4_14ComposedLayoutINS4_7SwizzleILi2ELi4ELi3EEENS4_18smem_ptr_flag_bitsILi16EEENSU_INS5_IJNSA_ILi8EEESH_EEENS5_IJSH_SB_EEEEEEEvNS4_8identityES13_S1D_vS1E_EENS_8epilogue10collective6detail29Sm90TmaWarpSpecializedAdapterINS1H_15DefaultEpilogueISJ_SK_SK_NS1G_6thread17LinearCombinationISJ_Li1EffLNS1L_9ScaleType4KindE0ELNS_15FloatRoundStyleE2ESJ_EENS1_15EpilogueDefaultEEEEEvvEEEEvNT_6ParamsE --------------------------
	.section	.nv.info._ZN7cutlass13device_kernelINS_4gemm6kernel13GemmUniversalIN4cute5tupleIJiiiiEEENS1_10collective13CollectiveMmaINS1_34MainloopSm90TmaGmmaWarpSpecializedILi9ENS5_IJNS4_1CILi1EEESB_SB_EEENS1_35KernelTmaWarpSpecializedCooperativeEEENS5_IJNSA_ILi192EEENSA_ILi176EEENSA_ILi32EEEEEENS_6half_tENS5_IJlSB_lEEESJ_SK_NS4_8TiledMMAINS4_8MMA_AtomIJNS4_4SM904GMMA25MMA_64x16x16_F32F16F16_SSILNSO_5MajorE0ELSQ_0ELNSO_7ScaleInE1ELSR_1EEEEEENS4_6LayoutINS5_IJNSA_ILi2EEESB_SB_EEENS5_IJSB_NSA_ILi0EEESX_EEEEENS5_IJNS4_10UnderscoreES10_S10_EEEEENS4_13SM90_TMA_LOADENS4_14ComposedLayoutINS4_7SwizzleILi2ELi4ELi3EEENS4_18smem_ptr_flag_bitsILi16EEENSU_INS5_IJNSA_ILi8EEESH_EEENS5_IJSH_SB_EEEEEEEvNS4_8identityES13_S1D_vS1E_EENS_8epilogue10collective6detail29Sm90TmaWarpSpecializedAdapterINS1H_15DefaultEpilogueISJ_SK_SK_NS1G_6thread17LinearCombinationISJ_Li1EffLNS1L_9ScaleType4KindE0ELNS_15FloatRoundStyleE2ESJ_EENS1_15EpilogueDefaultEEEEEvvEEEEvNT_6ParamsE,"",@"SHT_CUDA_INFO"
	.sectionflags	@""
	.align	4


	//----- nvinfo : EIATTR_CUDA_API_VERSION
	.align		4
        /*0000*/ 	.byte	0x04, 0x37
        /*0002*/ 	.short	(.L_21 - .L_20)
.L_20:
        /*0004*/ 	.word	0x00000082


	//----- nvinfo : EIATTR_KPARAM_INFO
	.align		4
.L_21:
        /*0008*/ 	.byte	0x04, 0x17
        /*000a*/ 	.short	(.L_23 - .L_22)
.L_22:
        /*000c*/ 	.word	0x00000000
        /*0010*/ 	.short	0x0000
        /*0012*/ 	.short	0x0070
        /*0014*/ 	.byte	0x00, 0xf0, 0x01, 0x10


	//----- nvinfo : EIATTR_SPARSE_MMA_MASK
	.align		4
.L_23:
        /*0018*/ 	.byte	0x03, 0x50
        /*001a*/ 	.short	0x0000


	//----- nvinfo : EIATTR_MAXREG_COUNT
	.align		4
        /*001c*/ 	.byte	0x03, 0x1b
        /*001e*/ 	.short	0x00a8


	//----- nvinfo : EIATTR_NUM_BARRIERS
	.align		4
        /*0020*/ 	.byte	0x02, 0x4c
        /*0022*/ 	.byte	0x01
	.zero		1


	//----- nvinfo : EIATTR_EXTERNS
	.align		4
        /*0024*/ 	.byte	0x04, 0x0f
        /*0026*/ 	.short	(.L_25 - .L_24)


	//   ....[0]....
	.align		4
.L_24:
        /*0028*/ 	.word	index@(__assertfail)


	//----- nvinfo : EIATTR_MERCURY_ISA_VERSION
	.align		4
.L_25:
        /*002c*/ 	.byte	0x03, 0x5f
        /*002e*/ 	.short	0x0101


	//----- nvinfo : EIATTR_INT_WARP_WIDE_INSTR_OFFSETS
	.align		4
        /*0030*/ 	.byte	0x04, 0x31
        /*0032*/ 	.short	(.L_27 - .L_26)


	//   ....[0]....
.L_26:
        /*0034*/ 	.word	0x00000490


	//   ....[1]....
        /*0038*/ 	.word	0x000004a0


	//   ....[2]....
        /*003c*/ 	.word	0x00000580


	//----- nvinfo : EIATTR_COOP_GROUP_MASK_REGIDS
	.align		4
.L_27:
        /*0040*/ 	.byte	0x04, 0x29
        /*0042*/ 	.short	(.L_29 - .L_28)


	//   ....[0]....
.L_28:
        /*0044*/ 	.word	0xffffffff


	//   ....[1]....
        /*0048*/ 	.word	0xffffffff


	//   ....[2]....
        /*004c*/ 	.word	0xffffffff


	//   ....[3]....
        /*0050*/ 	.word	0xffffffff


	//   ....[4]....
        /*0054*/ 	.word	0xffffffff


	//----- nvinfo : EIATTR_COOP_GROUP_INSTR_OFFSETS
	.align		4
.L_29:
        /*0058*/ 	.byte	0x04, 0x28
        /*005a*/ 	.short	(.L_31 - .L_30)


	//   ....[0]....
.L_30:
        /*005c*/ 	.word	0x00000060


	//   ....[1]....
        /*0060*/ 	.word	0x00000070


	//   ....[2]....
        /*0064*/ 	.word	0x00000130


	//   ....[3]....
        /*0068*/ 	.word	0x00000390


	//   ....[4]....
        /*006c*/ 	.word	0x00001070


	//----- nvinfo : EIATTR_REG_RECONFIG
	.align		4
.L_31:
        /*0070*/ 	.byte	0x01, 0x54
	.zero		2


	//----- nvinfo : EIATTR_SYSCALL_OFFSETS
	.align		4
        /*0074*/ 	.byte	0x04, 0x46
        /*0076*/ 	.short	(.L_33 - .L_32)


	//   ....[0]....
.L_32:
        /*0078*/ 	.word	0x00001220


	//----- nvinfo : EIATTR_MBARRIER_INSTR_OFFSETS
	.align		4
.L_33:
        /*007c*/ 	.byte	0x04, 0x39
        /*007e*/ 	.short	(.L_35 - .L_34)


	//   ....[0]....
.L_34:
        /*0080*/ 	.word	0x00000250
        /*0084*/ 	.word	0x000000ff
        /*0088*/ 	.word	0x00000000
        /*008c*/ 	.short	0x0100
        /*008e*/ 	.byte	0x08
	.zero		1


	//   ....[1]....
        /*0090*/ 	.word	0x00000260
        /*0094*/ 	.word	0x000000ff
        /*0098*/ 	.word	0x00000048
        /*009c*/ 	.short	0x0100
        /*009e*/ 	.byte	0x08
	.zero		1


	//   ....[2]....
        /*00a0*/ 	.word	0x00000270
        /*00a4*/ 	.word	0x000000ff
        /*00a8*/ 	.word	0x00000008
        /*00ac*/ 	.short	0x0100
        /*00ae*/ 	.byte	0x08
	.zero		1


	//   ....[3]....
        /*00b0*/ 	.word	0x00000280
        /*00b4*/ 	.word	0x000000ff
        /*00b8*/ 	.word	0x00000050
        /*00bc*/ 	.short	0x0100
        /*00be*/ 	.byte	0x08
	.zero		1


	//   ....[4]....
        /*00c0*/ 	.word	0x00000290
        /*00c4*/ 	.word	0x000000ff
        /*00c8*/ 	.word	0x00000010
        /*00cc*/ 	.short	0x0100
        /*00ce*/ 	.byte	0x08
	.zero		1


	//   ....[5]....
        /*00d0*/ 	.word	0x000002a0
        /*00d4*/ 	.word	0x000000ff
        /*00d8*/ 	.word	0x00000058
        /*00dc*/ 	.short	0x0100
        /*00de*/ 	.byte	0x08
	.zero		1


	//   ....[6]....
        /*00e0*/ 	.word	0x000002b0
        /*00e4*/ 	.word	0x000000ff
        /*00e8*/ 	.word	0x00000018
        /*00ec*/ 	.short	0x0100
        /*00ee*/ 	.byte	0x08
	.zero		1


	//   ....[7]....
        /*00f0*/ 	.word	0x000002c0
        /*00f4*/ 	.word	0x000000ff
        /*00f8*/ 	.word	0x00000060
        /*00fc*/ 	.short	0x0100
        /*00fe*/ 	.byte	0x08
	.zero		1


	//   ....[8]....
        /*0100*/ 	.word	0x000002d0
        /*0104*/ 	.word	0x000000ff
        /*0108*/ 	.word	0x00000020
        /*010c*/ 	.short	0x0100
        /*010e*/ 	.byte	0x08
	.zero		1


	//   ....[9]....
        /*0110*/ 	.word	0x000002e0
        /*0114*/ 	.word	0x000000ff
        /*0118*/ 	.word	0x00000068
        /*011c*/ 	.short	0x0100
        /*011e*/ 	.byte	0x08
	.zero		1


	//   ....[10]....
        /*0120*/ 	.word	0x000002f0
        /*0124*/ 	.word	0x000000ff
        /*0128*/ 	.word	0x00000028
        /*012c*/ 	.short	0x0100
        /*012e*/ 	.byte	0x08
	.zero		1


	//   ....[11]....
        /*0130*/ 	.word	0x00000300
        /*0134*/ 	.word	0x000000ff
        /*0138*/ 	.word	0x00000070
        /*013c*/ 	.short	0x0100
        /*013e*/ 	.byte	0x08
	.zero		1


	//   ....[12]....
        /*0140*/ 	.word	0x00000310
        /*0144*/ 	.word	0x000000ff
        /*0148*/ 	.word	0x00000030
        /*014c*/ 	.short	0x0100
        /*014e*/ 	.byte	0x08
	.zero		1


	//   ....[13]....
        /*0150*/ 	.word	0x00000320
        /*0154*/ 	.word	0x000000ff
        /*0158*/ 	.word	0x00000078
        /*015c*/ 	.short	0x0100
        /*015e*/ 	.byte	0x08
	.zero		1


	//   ....[14]....
        /*0160*/ 	.word	0x00000330
        /*0164*/ 	.word	0x000000ff
        /*0168*/ 	.word	0x00000038
        /*016c*/ 	.short	0x0100
        /*016e*/ 	.byte	0x08
	.zero		1


	//   ....[15]....
        /*0170*/ 	.word	0x00000340
        /*0174*/ 	.word	0x000000ff
        /*0178*/ 	.word	0x00000080
        /*017c*/ 	.short	0x0100
        /*017e*/ 	.byte	0x08
	.zero		1


	//   ....[16]....
        /*0180*/ 	.word	0x00000350
        /*0184*/ 	.word	0x000000ff
        /*0188*/ 	.word	0x00000040
        /*018c*/ 	.short	0x0100
        /*018e*/ 	.byte	0x08
	.zero		1


	//   ....[17]....
        /*0190*/ 	.word	0x00000360
        /*0194*/ 	.word	0x000000ff
        /*0198*/ 	.word	0x00000088
        /*019c*/ 	.short	0x0100
        /*019e*/ 	.byte	0x08
	.zero		1


	//   ....[18]....
        /*01a0*/ 	.word	0x000005f0
        /*01a4*/ 	.word	0x000000ff
        /*01a8*/ 	.word	0x000000a0
        /*01ac*/ 	.short	0x0100
        /*01ae*/ 	.byte	0x06
	.zero		1


	//   ....[19]....
        /*01b0*/ 	.word	0x00000650
        /*01b4*/ 	.word	0x000000ff
        /*01b8*/ 	.word	0x000000a8
        /*01bc*/ 	.short	0x0100
        /*01be*/ 	.byte	0x06
	.zero		1


	//   ....[20]....
        /*01c0*/ 	.word	0x000012a0
        /*01c4*/ 	.word	0x00000003
        /*01c8*/ 	.word	0x00000000
        /*01cc*/ 	.short	0x010a
        /*01ce*/ 	.byte	0x3f
	.zero		1


	//   ....[21]....
        /*01d0*/ 	.word	0x000012e0
        /*01d4*/ 	.word	0x00000003
        /*01d8*/ 	.word	0x00000000
        /*01dc*/ 	.short	0x010a
        /*01de*/ 	.byte	0x3f
	.zero		1


	//   ....[22]....
        /*01e0*/ 	.word	0x00002540
        /*01e4*/ 	.word	0x000000ff
        /*01e8*/ 	.word	0x00000000
        /*01ec*/ 	.short	0x010a
        /*01ee*/ 	.byte	0x04
	.zero		1


	//   ....[23]....
        /*01f0*/ 	.word	0x00002580
        /*01f4*/ 	.word	0x000000ff
        /*01f8*/ 	.word	0x00000000
        /*01fc*/ 	.short	0x010a
        /*01fe*/ 	.byte	0x04
	.zero		1


	//   ....[24]....
        /*0200*/ 	.word	0x000036d0
        /*0204*/ 	.word	0x000000ff
        /*0208*/ 	.word	0x00000000
        /*020c*/ 	.short	0x0101
        /*020e*/ 	.byte	0x04
	.zero		1


	//   ....[25]....
        /*0210*/ 	.word	0x00003880
        /*0214*/ 	.word	0x00000000
        /*0218*/ 	.word	0x00000000
        /*021c*/ 	.short	0x0101
        /*021e*/ 	.byte	0x3f
	.zero		1


	//   ....[26]....
        /*0220*/ 	.word	0x0000f320
        /*0224*/ 	.word	0x0000000e
        /*0228*/ 	.word	0x00000048
        /*022c*/ 	.short	0x010a
        /*022e*/ 	.byte	0x3f
	.zero		1


	//   ....[27]....
        /*0230*/ 	.word	0x0000f6a0
        /*0234*/ 	.word	0x00000006
        /*0238*/ 	.word	0x000000a8
        /*023c*/ 	.short	0x0101
        /*023e*/ 	.byte	0x3f
	.zero		1


	//   ....[28]....
        /*0240*/ 	.word	0x0000fe00
        /*0244*/ 	.word	0x00000007
        /*0248*/ 	.word	0x00000000
        /*024c*/ 	.short	0x010a
        /*024e*/ 	.byte	0x3f
	.zero		1


	//   ....[29]....
        /*0250*/ 	.word	0x0000fe80
        /*0254*/ 	.word	0x00000009
        /*0258*/ 	.word	0x00000000
        /*025c*/ 	.short	0x010a
        /*025e*/ 	.byte	0x3f
	.zero		1


	//   ....[30]....
        /*0260*/ 	.word	0x0000ff10
        /*0264*/ 	.word	0x00000006
        /*0268*/ 	.word	0x00000000
        /*026c*/ 	.short	0x010a
        /*026e*/ 	.byte	0x3f
	.zero		1


	//   ....[31]....
        /*0270*/ 	.word	0x0000ffa0
        /*0274*/ 	.word	0x00000009
        /*0278*/ 	.word	0x00000000
        /*027c*/ 	.short	0x010a
        /*027e*/ 	.byte	0x3f
	.zero		1


	//   ....[32]....
        /*0280*/ 	.word	0x00010030
        /*0284*/ 	.word	0x00000006
        /*0288*/ 	.word	0x00000000
        /*028c*/ 	.short	0x010a
        /*028e*/ 	.byte	0x3f
	.zero		1


	//   ....[33]....
        /*0290*/ 	.word	0x000100c0
        /*0294*/ 	.word	0x00000009
        /*0298*/ 	.word	0x00000000
        /*029c*/ 	.short	0x010a
        /*029e*/ 	.byte	0x3f
	.zero		1


	//   ....[34]....
        /*02a0*/ 	.word	0x00010150
        /*02a4*/ 	.word	0x00000006
        /*02a8*/ 	.word	0x00000000
        /*02ac*/ 	.short	0x010a
        /*02ae*/ 	.byte	0x3f
	.zero		1


	//   ....[35]....
        /*02b0*/ 	.word	0x000101e0
        /*02b4*/ 	.word	0x00000009
        /*02b8*/ 	.word	0x00000000
        /*02bc*/ 	.short	0x010a
        /*02be*/ 	.byte	0x3f
	.zero		1


	//   ....[36]....
        /*02c0*/ 	.word	0x00010270
        /*02c4*/ 	.word	0x00000003
        /*02c8*/ 	.word	0x00000000
        /*02cc*/ 	.short	0x010a
        /*02ce*/ 	.byte	0x3f
	.zero		1


	//   ....[37]....
        /*02d0*/ 	.word	0x000102d0
        /*02d4*/ 	.word	0x00000003
        /*02d8*/ 	.word	0x00000000
        /*02dc*/ 	.short	0x010a
        /*02de*/ 	.byte	0x3f
	.zero		1


	//   ....[38]....
        /*02e0*/ 	.word	0x00010330
        /*02e4*/ 	.word	0x00000005
        /*02e8*/ 	.word	0x00000000
        /*02ec*/ 	.short	0x010a
        /*02ee*/ 	.byte	0x3f
	.zero		1


	//   ....[39]....
        /*02f0*/ 	.word	0x00010400
        /*02f4*/ 	.word	0x0000000e
        /*02f8*/ 	.word	0x00000048
        /*02fc*/ 	.short	0x010a
        /*02fe*/ 	.byte	0x3f
	.zero		1


	//   ....[40]....
        /*0300*/ 	.word	0x000104d0
        /*0304*/ 	.word	0x00000007
        /*0308*/ 	.word	0x00000000
        /*030c*/ 	.short	0x010a
        /*030e*/ 	.byte	0x3f
	.zero		1


	//   ....[41]....
        /*0310*/ 	.word	0x00010520
        /*0314*/ 	.word	0x00000009
        /*0318*/ 	.word	0x00000000
        /*031c*/ 	.short	0x010a
        /*031e*/ 	.byte	0x3f
	.zero		1


	//   ....[42]....
        /*0320*/ 	.word	0x00010570
        /*0324*/ 	.word	0x00000006
        /*0328*/ 	.word	0x00000000
        /*032c*/ 	.short	0x010a
        /*032e*/ 	.byte	0x3f
	.zero		1


	//   ....[43]....
        /*0330*/ 	.word	0x000105c0
        /*0334*/ 	.word	0x00000009
        /*0338*/ 	.word	0x00000000
        /*033c*/ 	.short	0x010a
        /*033e*/ 	.byte	0x3f
	.zero		1


	//   ....[44]....
        /*0340*/ 	.word	0x00010610
        /*0344*/ 	.word	0x00000006
        /*0348*/ 	.word	0x00000000
        /*034c*/ 	.short	0x010a
        /*034e*/ 	.byte	0x3f
	.zero		1


	//   ....[45]....
        /*0350*/ 	.word	0x00010660
        /*0354*/ 	.word	0x00000009
        /*0358*/ 	.word	0x00000000
        /*035c*/ 	.short	0x010a
        /*035e*/ 	.byte	0x3f
	.zero		1


	//   ....[46]....
        /*0360*/ 	.word	0x000106b0
        /*0364*/ 	.word	0x00000006
        /*0368*/ 	.word	0x00000000
        /*036c*/ 	.short	0x010a
        /*036e*/ 	.byte	0x3f
	.zero		1


	//   ....[47]....
        /*0370*/ 	.word	0x00010700
        /*0374*/ 	.word	0x00000009
        /*0378*/ 	.word	0x00000000
        /*037c*/ 	.short	0x010a
        /*037e*/ 	.byte	0x3f
	.zero		1


	//----- nvinfo : EIATTR_NUM_MBARRIERS
	.align		4
.L_35:
        /*0380*/ 	.byte	0x03, 0x38
        /*0382*/ 	.short	0x0014


	//----- nvinfo : EIATTR_EXIT_INSTR_OFFSETS
	.align		4
        /*0384*/ 	.byte	0x04, 0x1c
        /*0386*/ 	.short	(.L_37 - .L_36)


	//   ....[0]....
.L_36:
        /*0388*/ 	.word	0x000006a0


	//   ....[1]....
        /*038c*/ 	.word	0x00000f80


	//   ....[2]....
        /*0390*/ 	.word	0x0000e960


	//   ....[3]....
        /*0394*/ 	.word	0x0000efb0


	//   ....[4]....
        /*0398*/ 	.word	0x000102c0


	//----- nvinfo : EIATTR_MAX_THREADS
	.align		4
.L_37:
        /*039c*/ 	.byte	0x04, 0x05
        /*039e*/ 	.short	(.L_39 - .L_38)
.L_38:
        /*03a0*/ 	.word	0x00000180
        /*03a4*/ 	.word	0x00000001
        /*03a8*/ 	.word	0x00000001


	//----- nvinfo : EIATTR_CRS_STACK_SIZE
	.align		4
.L_39:
        /*03ac*/ 	.byte	0x04, 0x1e
        /*03ae*/ 	.short	(.L_41 - .L_40)
.L_40:
        /*03b0*/ 	.word	0x00000000


	//----- nvinfo : EIATTR_CBANK_PARAM_SIZE
	.align		4
.L_41:
        /*03b4*/ 	.byte	0x03, 0x19
        /*03b6*/ 	.short	0x0470


	//----- nvinfo : EIATTR_PARAM_CBANK
	.align		4
        /*03b8*/ 	.byte	0x04, 0x0a
        /*03ba*/ 	.short	(.L_43 - .L_42)
	.align		4
.L_42:
        /*03bc*/ 	.word	index@(.nv.constant0._ZN7cutlass13device_kernelINS_4gemm6kernel13GemmUniversalIN4cute5tupleIJiiiiEEENS1_10collective13CollectiveMmaINS1_34MainloopSm90TmaGmmaWarpSpecializedILi9ENS5_IJNS4_1CILi1EEESB_SB_EEENS1_35KernelTmaWarpSpecializedCooperativeEEENS5_IJNSA_ILi192EEENSA_ILi176EEENSA_ILi32EEEEEENS_6half_tENS5_IJlSB_lEEESJ_SK_NS4_8TiledMMAINS4_8MMA_AtomIJNS4_4SM904GMMA25MMA_64x16x16_F32F16F16_SSILNSO_5MajorE0ELSQ_0ELNSO_7ScaleInE1ELSR_1EEEEEENS4_6LayoutINS5_IJNSA_ILi2EEESB_SB_EEENS5_IJSB_NSA_ILi0EEESX_EEEEENS5_IJNS4_10UnderscoreES10_S10_EEEEENS4_13SM90_TMA_LOADENS4_14ComposedLayoutINS4_7SwizzleILi2ELi4ELi3EEENS4_18smem_ptr_flag_bitsILi16EEENSU_INS5_IJNSA_ILi8EEESH_EEENS5_IJSH_SB_EEEEEEEvNS4_8identityES13_S1D_vS1E_EENS_8epilogue10collective6detail29Sm90TmaWarpSpecializedAdapterINS1H_15DefaultEpilogueISJ_SK_SK_NS1G_6thread17LinearCombinationISJ_Li1EffLNS1L_9ScaleType4KindE0ELNS_15FloatRoundStyleE2ESJ_EENS1_15EpilogueDefaultEEEEEvvEEEEvNT_6ParamsE)
        /*03c0*/ 	.short	0x0210
        /*03c2*/ 	.short	0x0470


	//----- nvinfo : EIATTR_SW_WAR
	.align		4
.L_43:
        /*03c4*/ 	.byte	0x04, 0x36
        /*03c6*/ 	.short	(.L_45 - .L_44)
.L_44:
        /*03c8*/ 	.word	0x00000008
.L_45:


//--------------------- .nv.callgraph             --------------------------
	.section	.nv.callgraph,"",@"SHT_CUDA_CALLGRAPH"
	.align	4
	.sectionentsize	8
	.align		4
        /*0000*/ 	.word	0x00000000
	.align		4
        /*0004*/ 	.word	0xffffffff
	.align		4
        /*0008*/ 	.word	index@(_ZN7cutlass13device_kernelINS_4gemm6kernel13GemmUniversalIN4cute5tupleIJiiiiEEENS1_10collective13CollectiveMmaINS1_34MainloopSm90TmaGmmaWarpSpecializedILi9ENS5_IJNS4_1CILi1EEESB_SB_EEENS1_35KernelTmaWarpSpecializedCooperativeEEENS5_IJNSA_ILi192EEENSA_ILi176EEENSA_ILi32EEEEEENS_6half_tENS5_IJlSB_lEEESJ_SK_NS4_8TiledMMAINS4_8MMA_AtomIJNS4_4SM904GMMA25MMA_64x16x16_F32F16F16_SSILNSO_5MajorE0ELSQ_0ELNSO_7ScaleInE1ELSR_1EEEEEENS4_6LayoutINS5_IJNSA_ILi2EEESB_SB_EEENS5_IJSB_NSA_ILi0EEESX_EEEEENS5_IJNS4_10UnderscoreES10_S10_EEEEENS4_13SM90_TMA_LOADENS4_14ComposedLayoutINS4_7SwizzleILi2ELi4ELi3EEENS4_18smem_ptr_flag_bitsILi16EEENSU_INS5_IJNSA_ILi8EEESH_EEENS5_IJSH_SB_EEEEEEEvNS4_8identityES13_S1D_vS1E_EENS_8epilogue10collective6detail29Sm90TmaWarpSpecializedAdapterINS1H_15DefaultEpilogueISJ_SK_SK_NS1G_6thread17LinearCombinationISJ_Li1EffLNS1L_9ScaleType4KindE0ELNS_15FloatRoundStyleE2ESJ_EENS1_15EpilogueDefaultEEEEEvvEEEEvNT_6ParamsE)
	.align		4
        /*000c*/ 	.word	index@(__assertfail)
	.align		4
        /*0010*/ 	.word	0x00000000
	.align		4
        /*0014*/ 	.word	0xfffffffe
	.align		4
        /*0018*/ 	.word	0x00000000
	.align		4
        /*001c*/ 	.word	0xfffffffd
	.align		4
        /*0020*/ 	.word	0x00000000
	.align		4
        /*0024*/ 	.word	0xfffffffc


//--------------------- .nv.constant4             --------------------------
	.section	.nv.constant4,"a",@progbits
	.align	8
	.align		8
.nv.constant4:
        /*0000*/ 	.dword	__assertfail
	.align		8
        /*0008*/ 	.dword	__unnamed_1
	.align		8
        /*0010*/ 	.dword	_ZN39_INTERNAL_af780b38_4_k_cu_6a0762a8_93374cuda3std3__45__cpo5beginE
	.align		8
        /*0018*/ 	.dword	_ZN39_INTERNAL_af780b38_4_k_cu_6a0762a8_93374cuda3std3__45__cpo3endE
	.align		8
        /*0020*/ 	.dword	_ZN39_INTERNAL_af780b38_4_k_cu_6a0762a8_93374cuda3std3__45__cpo6cbeginE
	.align		8
        /*0028*/ 	.dword	_ZN39_INTERNAL_af780b38_4_k_cu_6a0762a8_93374cuda3std3__45__cpo4cendE
	.align		8
        /*0030*/ 	.dword	_ZN39_INTERNAL_af780b38_4_k_cu_6a0762a8_93374cuda3std3__441_GLOBAL__N__af780b38_4_k_cu_6a0762a8_93376ignoreE
	.align		8
        /*0038*/ 	.dword	_ZN39_INTERNAL_af780b38_4_k_cu_6a0762a8_93374cuda3std3__419piecewise_constructE
	.align		8
        /*0040*/ 	.dword	_ZN39_INTERNAL_af780b38_4_k_cu_6a0762a8_93374cuda3std3__48in_placeE
	.align		8
        /*0048*/ 	.dword	_ZN39_INTERNAL_af780b38_4_k_cu_6a0762a8_93374cuda3std6ranges3__45__cpo4swapE
	.align		8
        /*0050*/ 	.dword	_ZN39_INTERNAL_af780b38_4_k_cu_6a0762a8_93374cuda3std6ranges3__45__cpo9iter_moveE
	.align		8
        /*0058*/ 	.dword	_ZN39_INTERNAL_af780b38_4_k_cu_6a0762a8_93374cute7productE
	.align		8
        /*0060*/ 	.dword	_ZN39_INTERNAL_af780b38_4_k_cu_6a0762a8_93374cute1_E
	.align		8
        /*0068*/ 	.dword	$str$22
	.align		8
        /*0070*/ 	.dword	$str$23


//--------------------- .text._ZN7cutlass13device_kernelINS_4gemm6kernel13GemmUniversalIN4cute5tupleIJiiiiEEENS1_10collective13CollectiveMmaINS1_34MainloopSm90TmaGmmaWarpSpecializedILi9ENS5_IJNS4_1CILi1EEESB_SB_EEENS1_35KernelTmaWarpSpecializedCooperativeEEENS5_IJNSA_ILi192EEENSA_ILi176EEENSA_ILi32EEEEEENS_6half_tENS5_IJlSB_lEEESJ_SK_NS4_8TiledMMAINS4_8MMA_AtomIJNS4_4SM904GMMA25MMA_64x16x16_F32F16F16_SSILNSO_5MajorE0ELSQ_0ELNSO_7ScaleInE1ELSR_1EEEEEENS4_6LayoutINS5_IJNSA_ILi2EEESB_SB_EEENS5_IJSB_NSA_ILi0EEESX_EEEEENS5_IJNS4_10UnderscoreES10_S10_EEEEENS4_13SM90_TMA_LOADENS4_14ComposedLayoutINS4_7SwizzleILi2ELi4ELi3EEENS4_18smem_ptr_flag_bitsILi16EEENSU_INS5_IJNSA_ILi8EEESH_EEENS5_IJSH_SB_EEEEEEEvNS4_8identityES13_S1D_vS1E_EENS_8epilogue10collective6detail29Sm90TmaWarpSpecializedAdapterINS1H_15DefaultEpilogueISJ_SK_SK_NS1G_6thread17LinearCombinationISJ_Li1EffLNS1L_9ScaleType4KindE0ELNS_15FloatRoundStyleE2ESJ_EENS1_15EpilogueDefaultEEEEEvvEEEEvNT_6ParamsE --------------------------
	.section	.text._ZN7cutlass13device_kernelINS_4gemm6kernel13GemmUniversalIN4cute5tupleIJiiiiEEENS1_10collective13CollectiveMmaINS1_34MainloopSm90TmaGmmaWarpSpecializedILi9ENS5_IJNS4_1CILi1EEESB_SB_EEENS1_35KernelTmaWarpSpecializedCooperativeEEENS5_IJNSA_ILi192EEENSA_ILi176EEENSA_ILi32EEEEEENS_6half_tENS5_IJlSB_lEEESJ_SK_NS4_8TiledMMAINS4_8MMA_AtomIJNS4_4SM904GMMA25MMA_64x16x16_F32F16F16_SSILNSO_5MajorE0ELSQ_0ELNSO_7ScaleInE1ELSR_1EEEEEENS4_6LayoutINS5_IJNSA_ILi2EEESB_SB_EEENS5_IJSB_NSA_ILi0EEESX_EEEEENS5_IJNS4_10UnderscoreES10_S10_EEEEENS4_13SM90_TMA_LOADENS4_14ComposedLayoutINS4_7SwizzleILi2ELi4ELi3EEENS4_18smem_ptr_flag_bitsILi16EEENSU_INS5_IJNSA_ILi8EEESH_EEENS5_IJSH_SB_EEEEEEEvNS4_8identityES13_S1D_vS1E_EENS_8epilogue10collective6detail29Sm90TmaWarpSpecializedAdapterINS1H_15DefaultEpilogueISJ_SK_SK_NS1G_6thread17LinearCombinationISJ_Li1EffLNS1L_9ScaleType4KindE0ELNS_15FloatRoundStyleE2ESJ_EENS1_15EpilogueDefaultEEEEEvvEEEEvNT_6ParamsE,"ax",@progbits
	.align	128
.text._ZN7cutlass13device_kernelINS_4gemm6kernel13GemmUniversalIN4cute5tupleIJiiiiEEENS1_10collective13CollectiveMmaINS1_34MainloopSm90TmaGmmaWarpSpecializedILi9ENS5_IJNS4_1CILi1EEESB_SB_EEENS1_35KernelTmaWarpSpecializedCooperativeEEENS5_IJNSA_ILi192EEENSA_ILi176EEENSA_ILi32EEEEEENS_6half_tENS5_IJlSB_lEEESJ_SK_NS4_8TiledMMAINS4_8MMA_AtomIJNS4_4SM904GMMA25MMA_64x16x16_F32F16F16_SSILNSO_5MajorE0ELSQ_0ELNSO_7ScaleInE1ELSR_1EEEEEENS4_6LayoutINS5_IJNSA_ILi2EEESB_SB_EEENS5_IJSB_NSA_ILi0EEESX_EEEEENS5_IJNS4_10UnderscoreES10_S10_EEEEENS4_13SM90_TMA_LOADENS4_14ComposedLayoutINS4_7SwizzleILi2ELi4ELi3EEENS4_18smem_ptr_flag_bitsILi16EEENSU_INS5_IJNSA_ILi8EEESH_EEENS5_IJSH_SB_EEEEEEEvNS4_8identityES13_S1D_vS1E_EENS_8epilogue10collective6detail29Sm90TmaWarpSpecializedAdapterINS1H_15DefaultEpilogueISJ_SK_SK_NS1G_6thread17LinearCombinationISJ_Li1EffLNS1L_9ScaleType4KindE0ELNS_15FloatRoundStyleE2ESJ_EENS1_15EpilogueDefaultEEEEEvvEEEEvNT_6ParamsE:
        .type           _ZN7cutlass13device_kernelINS_4gemm6kernel13GemmUniversalIN4cute5tupleIJiiiiEEENS1_10collective13CollectiveMmaINS1_34MainloopSm90TmaGmmaWarpSpecializedILi9ENS5_IJNS4_1CILi1EEESB_SB_EEENS1_35KernelTmaWarpSpecializedCooperativeEEENS5_IJNSA_ILi192EEENSA_ILi176EEENSA_ILi32EEEEEENS_6half_tENS5_IJlSB_lEEESJ_SK_NS4_8TiledMMAINS4_8MMA_AtomIJNS4_4SM904GMMA25MMA_64x16x16_F32F16F16_SSILNSO_5MajorE0ELSQ_0ELNSO_7ScaleInE1ELSR_1EEEEEENS4_6LayoutINS5_IJNSA_ILi2EEESB_SB_EEENS5_IJSB_NSA_ILi0EEESX_EEEEENS5_IJNS4_10UnderscoreES10_S10_EEEEENS4_13SM90_TMA_LOADENS4_14ComposedLayoutINS4_7SwizzleILi2ELi4ELi3EEENS4_18smem_ptr_flag_bitsILi16EEENSU_INS5_IJNSA_ILi8EEESH_EEENS5_IJSH_SB_EEEEEEEvNS4_8identityES13_S1D_vS1E_EENS_8epilogue10collective6detail29Sm90TmaWarpSpecializedAdapterINS1H_15DefaultEpilogueISJ_SK_SK_NS1G_6thread17LinearCombinationISJ_Li1EffLNS1L_9ScaleType4KindE0ELNS_15FloatRoundStyleE2ESJ_EENS1_15EpilogueDefaultEEEEEvvEEEEvNT_6ParamsE,@function
        .size           _ZN7cutlass13device_kernelINS_4gemm6kernel13GemmUniversalIN4cute5tupleIJiiiiEEENS1_10collective13CollectiveMmaINS1_34MainloopSm90TmaGmmaWarpSpecializedILi9ENS5_IJNS4_1CILi1EEESB_SB_EEENS1_35KernelTmaWarpSpecializedCooperativeEEENS5_IJNSA_ILi192EEENSA_ILi176EEENSA_ILi32EEEEEENS_6half_tENS5_IJlSB_lEEESJ_SK_NS4_8TiledMMAINS4_8MMA_AtomIJNS4_4SM904GMMA25MMA_64x16x16_F32F16F16_SSILNSO_5MajorE0ELSQ_0ELNSO_7ScaleInE1ELSR_1EEEEEENS4_6LayoutINS5_IJNSA_ILi2EEESB_SB_EEENS5_IJSB_NSA_ILi0EEESX_EEEEENS5_IJNS4_10UnderscoreES10_S10_EEEEENS4_13SM90_TMA_LOADENS4_14ComposedLayoutINS4_7SwizzleILi2ELi4ELi3EEENS4_18smem_ptr_flag_bitsILi16EEENSU_INS5_IJNSA_ILi8EEESH_EEENS5_IJSH_SB_EEEEEEEvNS4_8identityES13_S1D_vS1E_EENS_8epilogue10collective6detail29Sm90TmaWarpSpecializedAdapterINS1H_15DefaultEpilogueISJ_SK_SK_NS1G_6thread17LinearCombinationISJ_Li1EffLNS1L_9ScaleType4KindE0ELNS_15FloatRoundStyleE2ESJ_EENS1_15EpilogueDefaultEEEEEvvEEEEvNT_6ParamsE,(.L_x_427 - _ZN7cutlass13device_kernelINS_4gemm6kernel13GemmUniversalIN4cute5tupleIJiiiiEEENS1_10collective13CollectiveMmaINS1_34MainloopSm90TmaGmmaWarpSpecializedILi9ENS5_IJNS4_1CILi1EEESB_SB_EEENS1_35KernelTmaWarpSpecializedCooperativeEEENS5_IJNSA_ILi192EEENSA_ILi176EEENSA_ILi32EEEEEENS_6half_tENS5_IJlSB_lEEESJ_SK_NS4_8TiledMMAINS4_8MMA_AtomIJNS4_4SM904GMMA25MMA_64x16x16_F32F16F16_SSILNSO_5MajorE0ELSQ_0ELNSO_7ScaleInE1ELSR_1EEEEEENS4_6LayoutINS5_IJNSA_ILi2EEESB_SB_EEENS5_IJSB_NSA_ILi0EEESX_EEEEENS5_IJNS4_10UnderscoreES10_S10_EEEEENS4_13SM90_TMA_LOADENS4_14ComposedLayoutINS4_7SwizzleILi2ELi4ELi3EEENS4_18smem_ptr_flag_bitsILi16EEENSU_INS5_IJNSA_ILi8EEESH_EEENS5_IJSH_SB_EEEEEEEvNS4_8identityES13_S1D_vS1E_EENS_8epilogue10collective6detail29Sm90TmaWarpSpecializedAdapterINS1H_15DefaultEpilogueISJ_SK_SK_NS1G_6thread17LinearCombinationISJ_Li1EffLNS1L_9ScaleType4KindE0ELNS_15FloatRoundStyleE2ESJ_EENS1_15EpilogueDefaultEEEEEvvEEEEvNT_6ParamsE)
        .other          _ZN7cutlass13device_kernelINS_4gemm6kernel13GemmUniversalIN4cute5tupleIJiiiiEEENS1_10collective13CollectiveMmaINS1_34MainloopSm90TmaGmmaWarpSpecializedILi9ENS5_IJNS4_1CILi1EEESB_SB_EEENS1_35KernelTmaWarpSpecializedCooperativeEEENS5_IJNSA_ILi192EEENSA_ILi176EEENSA_ILi32EEEEEENS_6half_tENS5_IJlSB_lEEESJ_SK_NS4_8TiledMMAINS4_8MMA_AtomIJNS4_4SM904GMMA25MMA_64x16x16_F32F16F16_SSILNSO_5MajorE0ELSQ_0ELNSO_7ScaleInE1ELSR_1EEEEEENS4_6LayoutINS5_IJNSA_ILi2EEESB_SB_EEENS5_IJSB_NSA_ILi0EEESX_EEEEENS5_IJNS4_10UnderscoreES10_S10_EEEEENS4_13SM90_TMA_LOADENS4_14ComposedLayoutINS4_7SwizzleILi2ELi4ELi3EEENS4_18smem_ptr_flag_bitsILi16EEENSU_INS5_IJNSA_ILi8EEESH_EEENS5_IJSH_SB_EEEEEEEvNS4_8identityES13_S1D_vS1E_EENS_8epilogue10collective6detail29Sm90TmaWarpSpecializedAdapterINS1H_15DefaultEpilogueISJ_SK_SK_NS1G_6thread17LinearCombinationISJ_Li1EffLNS1L_9ScaleType4KindE0ELNS_15FloatRoundStyleE2ESJ_EENS1_15EpilogueDefaultEEEEEvvEEEEvNT_6ParamsE,@"STO_CUDA_ENTRY STV_DEFAULT"
_ZN7cutlass13device_kernelINS_4gemm6kernel13GemmUniversalIN4cute5tupleIJiiiiEEENS1_10collective13CollectiveMmaINS1_34MainloopSm90TmaGmmaWarpSpecializedILi9ENS5_IJNS4_1CILi1EEESB_SB_EEENS1_35KernelTmaWarpSpecializedCooperativeEEENS5_IJNSA_ILi192EEENSA_ILi176EEENSA_ILi32EEEEEENS_6half_tENS5_IJlSB_lEEESJ_SK_NS4_8TiledMMAINS4_8MMA_AtomIJNS4_4SM904GMMA25MMA_64x16x16_F32F16F16_SSILNSO_5MajorE0ELSQ_0ELNSO_7ScaleInE1ELSR_1EEEEEENS4_6LayoutINS5_IJNSA_ILi2EEESB_SB_EEENS5_IJSB_NSA_ILi0EEESX_EEEEENS5_IJNS4_10UnderscoreES10_S10_EEEEENS4_13SM90_TMA_LOADENS4_14ComposedLayoutINS4_7SwizzleILi2ELi4ELi3EEENS4_18smem_ptr_flag_bitsILi16EEENSU_INS5_IJNSA_ILi8EEESH_EEENS5_IJSH_SB_EEEEEEEvNS4_8identityES13_S1D_vS1E_EENS_8epilogue10collective6detail29Sm90TmaWarpSpecializedAdapterINS1H_15DefaultEpilogueISJ_SK_SK_NS1G_6thread17LinearCombinationISJ_Li1EffLNS1L_9ScaleType4KindE0ELNS_15FloatRoundStyleE2ESJ_EENS1_15EpilogueDefaultEEEEEvvEEEEvNT_6ParamsE:
[----:B------:R-:W0:Y:S01]  /*0000*/  LDC R1, c[0x0][0x28] ;  /* 0x00000a00ff017b82 */ /* 0x000e220000000800 */
[----:B------:R-:W1:Y:S01]  /*0010*/  S2R R3, SR_TID.X ;  /* 0x0000000000037919 */ /* 0x000e620000002100 */
[----:B------:R-:W-:Y:S01]  /*0020*/  ELECT P0, URZ, PT ;  /* 0x00000000003f782f */ /* 0x000fe20003800000 */
[----:B------:R-:W-:Y:S01]  /*0030*/  BSSY B0, `(.L_x_0) ;  /* 0x000000f000007945 */ /* 0x000fe20003800000 */
[--C-:B-1----:R-:W-:Y:S02]  /*0040*/  SHF.R.U32.HI R0, RZ, 0x5, R3.reuse ;  /* 0x00000005ff007819 */ /* 0x102fe40000011603 */
[----:B------:R-:W-:-:S03]  /*0050*/  SHF.R.U32.HI R3, RZ, 0x7, R3 ;  /* 0x00000007ff037819 */ /* 0x000fc60000011603 */
[----:B------:R-:W1:Y:S04]  /*0060*/  SHFL.IDX PT, R2, R0, RZ, 0x1f ;  /* 0x00001fff00027589 */ /* 0x000e6800000e0000 */
[----:B------:R2:W3:Y:S01]  /*0070*/  SHFL.IDX PT, R8, R3, RZ, 0x1f ;  /* 0x00001fff03087589 */ /* 0x0004e200000e0000 */
[----:B-1----:R-:W-:-:S13]  /*0080*/  ISETP.NE.OR P0, PT, R2, RZ, !P0 ;  /* 0x000000ff0200720c */ /* 0x002fda0004705670 */
[----:B0-23--:R-:W-:Y:S05]  /*0090*/  @P0 BRA `(.L_x_1) ;  /* 0x0000000000200947 */ /* 0x00dfea0003800000 */
[----:B------:R-:W-:Y:S02]  /*00a0*/  ULDC.64 UR4, c[0x0][0x198] ;  /* 0x0000660000047ab9 */ /* 0x000fe40000000a00 */
[----:B------:R-:W-:Y:S02]  /*00b0*/  UIADD3 UR6, UP0, UR4, 0xf0, URZ ;  /* 0x000000f004067890 */ /* 0x000fe4000ff1e03f */
[----:B------:R-:W-:Y:S02]  /*00c0*/  UIADD3 UR4, UP1, UR4, 0x1f0, URZ ;  /* 0x000001f004047890 */ /* 0x000fe4000ff3e03f */
[----:B------:R-:W-:Y:S02]  /*00d0*/  UIADD3.X UR7, URZ, UR5, URZ, UP0, !UPT ;  /* 0x000000053f077290 */ /* 0x000fe400087fe43f */
[----:B------:R-:W-:-:S07]  /*00e0*/  UIADD3.X UR5, URZ, UR5, URZ, UP1, !UPT ;  /* 0x000000053f057290 */ /* 0x000fce0008ffe43f */
[----:B------:R0:W-:Y:S02]  /*00f0*/  UTMACCTL.PF [UR6] ;  /* 0x00000000060079b9 */ /* 0x0001e40008040000 */
[----:B------:R0:W-:Y:S02]  /*0100*/  UTMACCTL.PF [UR4] ;  /* 0x00000000040079b9 */ /* 0x0001e40008040000 */
[----:B0-----:R-:W-:Y:S01]  /*0110*/  NOP ;  /* 0x0000000000007918 */ /* 0x001fe20000000000 */
.L_x_1:
[----:B------:R-:W-:Y:S05]  /*0120*/  BSYNC B0 ;  /* 0x0000000000007941 */ /* 0x000fea0003800000 */
.L_x_0:
[----:B------:R-:W0:Y:S02]  /*0130*/  SHFL.IDX PT, R3, R0, RZ, 0x1f ;  /* 0x00001fff00037589 */ /* 0x000e2400000e0000 */
[----:B0-----:R-:W-:-:S13]  /*0140*/  ISETP.NE.AND P0, PT, R3, RZ, PT ;  /* 0x000000ff0300720c */ /* 0x001fda0003f05270 */
[----:B------:R-:W-:Y:S05]  /*0150*/  @P0 BRA `(.L_x_2) ;  /* 0x00000000008c0947 */ /* 0x000fea0003800000 */
[----:B------:R-:W-:Y:S01]  /*0160*/  ELECT P0, URZ, PT ;  /* 0x00000000003f782f */ /* 0x000fe20003800000 */
[----:B------:R-:W-:-:S12]  /*0170*/  BSSY B0, `(.L_x_2) ;  /* 0x0000021000007945 */ /* 0x000fd80003800000 */
[----:B------:R-:W-:Y:S05]  /*0180*/  @!P0 BRA `(.L_x_3) ;  /* 0x00000000007c8947 */ /* 0x000fea0003800000 */
[----:B------:R-:W0:Y:S01]  /*0190*/  S2UR UR8, SR_CgaCtaId ;  /* 0x00000000000879c3 */ /* 0x000e220000008800 */
[----:B------:R-:W-:Y:S01]  /*01a0*/  UMOV UR4, 0x400 ;  /* 0x0000040000047882 */ /* 0x000fe20000000000 */
[----:B------:R-:W-:Y:S01]  /*01b0*/  UMOV UR5, 0x1 ;  /* 0x0000000100057882 */ /* 0x000fe20000000000 */
[----:B------:R-:W-:Y:S02]  /*01c0*/  UMOV UR6, 0x100 ;  /* 0x0000010000067882 */ /* 0x000fe40000000000 */
[----:B------:R-:W-:-:S04]  /*01d0*/  UIADD3 UR6, -UR6, 0x100000, URZ ;  /* 0x0010000006067890 */ /* 0x000fc8000fffe13f */
[----:B------:R-:W-:Y:S02]  /*01e0*/  USHF.L.U32 UR7, UR6, 0xb, URZ ;  /* 0x0000000b06077899 */ /* 0x000fe4000800063f */
[----:B------:R-:W-:Y:S02]  /*01f0*/  USHF.L.U32 UR6, UR6, 0x1, URZ ;  /* 0x0000000106067899 */ /* 0x000fe4000800063f */
[----:B0-----:R-:W-:Y:S02]  /*0200*/  ULEA UR8, UR8, UR4, 0x18 ;  /* 0x0000000408087291 */ /* 0x001fe4000f8ec03f */
[----:B------:R-:W-:-:S04]  /*0210*/  UIADD3 UR4, -UR5, 0x100000, URZ ;  /* 0x0010000005047890 */ /* 0x000fc8000fffe13f */
[----:B------:R-:W-:Y:S02]  /*0220*/  USHF.L.U32 UR5, UR4, 0xb, URZ ;  /* 0x0000000b04057899 */ /* 0x000fe4000800063f */
[----:B------:R-:W-:Y:S01]  /*0230*/  USHF.L.U32 UR4, UR4, 0x1, URZ ;  /* 0x0000000104047899 */ /* 0x000fe2000800063f */
[----:B------:R-:W0:Y:S11]  /*0240*/  FENCE.VIEW.ASYNC.S ;  /* 0x00000000000073c6 */ /* 0x000e360000000000 */
[----:B0-----:R0:W1:Y:S01]  /*0250*/  SYNCS.EXCH.64 URZ, [UR8], UR4 ;  /* 0x00000004083f75b2 */ /* 0x0010620008000100 */
[----:B------:R0:W2:Y:S01]  /*0260*/  SYNCS.EXCH.64 URZ, [UR8+0x48], UR6 ;  /* 0x00004806083f75b2 */ /* 0x0000a20008000100 */
[----:B------:R0:W3:Y:S01]  /*0270*/  SYNCS.EXCH.64 URZ, [UR8+0x8], UR4 ;  /* 0x00000804083f75b2 */ /* 0x0000e20008000100 */
[----:B------:R0:W4:Y:S01]  /*0280*/  SYNCS.EXCH.64 URZ, [UR8+0x50], UR6 ;  /* 0x00005006083f75b2 */ /* 0x0001220008000100 */
[----:B------:R0:W0:Y:S01]  /*0290*/  SYNCS.EXCH.64 URZ, [UR8+0x10], UR4 ;  /* 0x00001004083f75b2 */ /* 0x0000220008000100 */
        /* <DEDUP_REMOVED lines=13> */
[----:B------:R-:W-:Y:S01]  /*0370*/  NOP ;  /* 0x0000000000007918 */ /* 0x000fe20000000000 */
.L_x_3:
[----:B0-----:R-:W-:Y:S05]  /*0380*/  BSYNC B0 ;  /* 0x0000000000007941 */ /* 0x001fea0003800000 */
.L_x_2:
[----:B------:R-:W0:Y:S01]  /*0390*/  SHFL.IDX PT, R0, R0, RZ, 0x1f ;  /* 0x00001fff00007589 */ /* 0x000e2200000e0000 */
[----:B------:R-:W-:Y:S01]  /*03a0*/  ELECT P0, URZ, PT ;  /* 0x00000000003f782f */ /* 0x000fe20003800000 */
[----:B------:R-:W5:Y:S01]  /*03b0*/  LDC R4, c[0x0][0x65c] ;  /* 0x00019700ff047b82 */ /* 0x000f620000000800 */
[----:B------:R-:W-:Y:S01]  /*03c0*/  SHF.R.S32.HI R5, RZ, 0x1f, R2 ;  /* 0x0000001fff057819 */ /* 0x000fe20000011402 */
[----:B------:R-:W1:Y:S01]  /*03d0*/  S2R R3, SR_CTAID.Y ;  /* 0x0000000000037919 */ /* 0x000e620000002600 */
[----:B------:R-:W-:Y:S01]  /*03e0*/  UMOV UR4, 0x20 ;  /* 0x0000002000047882 */ /* 0x000fe20000000000 */
[----:B------:R-:W-:Y:S01]  /*03f0*/  ISETP.NE.AND P2, PT, R8, RZ, PT ;  /* 0x000000ff0800720c */ /* 0x000fe20003f45270 */
[----:B------:R-:W-:Y:S01]  /*0400*/  NOP ;  /* 0x0000000000007918 */ /* 0x000fe20000000000 */
[----:B------:R-:W-:Y:S01]  /*0410*/  LEA.HI R5, R5, R2, RZ, 0x2 ;  /* 0x0000000205057211 */ /* 0x000fe200078f10ff */
[----:B------:R-:W-:-:S03]  /*0420*/  NOP ;  /* 0x0000000000007918 */ /* 0x000fc60000000000 */
[----:B------:R-:W-:Y:S02]  /*0430*/  LOP3.LUT R5, R5, 0xfffffffc, RZ, 0xc0, !PT ;  /* 0xfffffffc05057812 */ /* 0x000fe400078ec0ff */
[----:B0-----:R-:W-:-:S03]  /*0440*/  ISETP.NE.OR P0, PT, R0, RZ, !P0 ;  /* 0x000000ff0000720c */ /* 0x001fc60004705670 */
[----:B------:R-:W-:Y:S01]  /*0450*/  IMAD.IADD R0, R2, 0x1, -R5 ;  /* 0x0000000102007824 */ /* 0x000fe200078e0a05 */
[----:B-----5:R-:W-:Y:S01]  /*0460*/  ISETP.NE.AND P3, PT, R4, 0x1, PT ;  /* 0x000000010400780c */ /* 0x020fe20003f65270 */
[----:B------:R-:W-:Y:S01]  /*0470*/  IMAD.MOV.U32 R5, RZ, RZ, RZ ;  /* 0x000000ffff057224 */ /* 0x000fe200078e00ff */
[----:B------:R-:W0:Y:S07]  /*0480*/  S2R R4, SR_CTAID.X ;  /* 0x0000000000047919 */ /* 0x000e2e0000002500 */
[----:B------:R-:W-:Y:S01]  /*0490*/  VOTEU.ALL UP0, P0 ;  /* 0x00000000003f7886 */ /* 0x000fe20000000000 */
[----:B------:R-:W-:-:S03]  /*04a0*/  VOTEU.ALL UP1, P0 ;  /* 0x00000000003f7886 */ /* 0x000fc60000020000 */
[----:B------:R-:W0:Y:S01]  /*04b0*/  @P3 LDC R19, c[0x0][0x10] ;  /* 0x00000400ff133b82 */ /* 0x000e220000000800 */
[----:B-1----:R-:W-:Y:S01]  /*04c0*/  @P3 IMAD.MOV.U32 R6, RZ, RZ, R3 ;  /* 0x000000ffff063224 */ /* 0x002fe200078e0003 */
[----:B------:R-:W-:Y:S01]  /*04d0*/  @!UP0 UMOV UR6, 0x400 ;  /* 0x0000040000068882 */ /* 0x000fe20000000000 */
[----:B------:R-:W-:-:S04]  /*04e0*/  @!UP0 UIADD3 UR4, -UR4, 0x100000, URZ ;  /* 0x0010000004048890 */ /* 0x000fc8000fffe13f */
[----:B------:R-:W-:Y:S02]  /*04f0*/  @!UP0 USHF.L.U32 UR5, UR4, 0xb, URZ ;  /* 0x0000000b04058899 */ /* 0x000fe4000800063f */
[----:B------:R-:W-:Y:S01]  /*0500*/  @!UP0 USHF.L.U32 UR4, UR4, 0x1, URZ ;  /* 0x0000000104048899 */ /* 0x000fe2000800063f */
[----:B------:R-:W-:Y:S02]  /*0510*/  @P3 IMAD.MOV.U32 R7, RZ, RZ, RZ ;  /* 0x000000ffff073224 */ /* 0x000fe400078e00ff */
[----:B------:R-:W-:Y:S01]  /*0520*/  @P3 IMAD.MOV.U32 R17, RZ, RZ, RZ ;  /* 0x000000ffff113224 */ /* 0x000fe200078e00ff */
[----:B------:R-:W1:Y:S08]  /*0530*/  @!UP0 S2UR UR7, SR_CgaCtaId ;  /* 0x00000000000789c3 */ /* 0x000e700000008800 */
[----:B------:R-:W5:Y:S01]  /*0540*/  @!P3 LDC R9, c[0x0][0xc] ;  /* 0x00000300ff09bb82 */ /* 0x000f620000000800 */
[----:B0-----:R-:W-:-:S04]  /*0550*/  @P3 IMAD.WIDE.U32 R18, R4, R19, R6 ;  /* 0x0000001304123225 */ /* 0x001fc800078e0006 */
[----:B------:R-:W-:Y:S01]  /*0560*/  @P3 IMAD.IADD R17, R19, 0x1, R17 ;  /* 0x0000000113113824 */ /* 0x000fe200078e0211 */
[----:B-1----:R-:W-:Y:S01]  /*0570*/  @!UP0 ULEA UR6, UR7, UR6, 0x18 ;  /* 0x0000000607068291 */ /* 0x002fe2000f8ec03f */
[----:B------:R-:W-:Y:S01]  /*0580*/  VOTEU.ALL UP0, P0 ;  /* 0x00000000003f7886 */ /* 0x000fe20000000000 */
[----:B------:R-:W-:-:S04]  /*0590*/  ISETP.NE.AND P0, PT, R0, 0x3, PT ;  /* 0x000000030000780c */ /* 0x000fc80003f05270 */
[----:B------:R-:W-:Y:S01]  /*05a0*/  ISETP.EQ.OR P0, PT, R0, RZ, !P0 ;  /* 0x000000ff0000720c */ /* 0x000fe20004702670 */
[----:B-----5:R-:W-:-:S03]  /*05b0*/  @!P3 IMAD.WIDE.U32 R6, R9, R3, R4 ;  /* 0x000000030906b225 */ /* 0x020fc600078e0004 */
[C---:B------:R-:W-:Y:S01]  /*05c0*/  ISETP.EQ.AND P0, PT, R8.reuse, RZ, P0 ;  /* 0x000000ff0800720c */ /* 0x040fe20000702270 */
[----:B------:R-:W-:Y:S01]  /*05d0*/  VIADD R8, R8, 0xffffffff ;  /* 0xffffffff08087836 */ /* 0x000fe20000000000 */
[----:B------:R-:W0:Y:S02]  /*05e0*/  FENCE.VIEW.ASYNC.S ;  /* 0x00000000000073c6 */ /* 0x000e240000000000 */
[----:B0-----:R0:W2:Y:S01]  /*05f0*/  @!UP0 SYNCS.EXCH.64 URZ, [UR6+0xa0], UR4 ;  /* 0x0000a004063f85b2 */ /* 0x0010a20008000100 */
[----:B------:R-:W-:Y:S01]  /*0600*/  @!P3 IMAD.MOV.U32 R18, RZ, RZ, R6 ;  /* 0x000000ffff12b224 */ /* 0x000fe200078e0006 */
[----:B------:R-:W-:Y:S01]  /*0610*/  SEL R2, RZ, 0x1, !P0 ;  /* 0x00000001ff027807 */ /* 0x000fe20004000000 */
[----:B------:R-:W-:Y:S01]  /*0620*/  @!P3 IMAD.MOV.U32 R17, RZ, RZ, R7 ;  /* 0x000000ffff11b224 */ /* 0x000fe200078e0007 */
[----:B------:R-:W-:-:S04]  /*0630*/  ISETP.GE.U32.AND P1, PT, R8, 0x2, PT ;  /* 0x000000020800780c */ /* 0x000fc80003f26070 */
[----:B------:R-:W-:Y:S01]  /*0640*/  SEL R2, R2, 0x2, P1 ;  /* 0x0000000202027807 */ /* 0x000fe20000800000 */
[----:B------:R0:W2:Y:S01]  /*0650*/  @!UP1 SYNCS.EXCH.64 URZ, [UR6+0xa8], UR4 ;  /* 0x0000a804063f95b2 */ /* 0x0000a20008000100 */
[----:B------:R-:W-:Y:S01]  /*0660*/  NOP ;  /* 0x0000000000007918 */ /* 0x000fe20000000000 */
[----:B--234-:R-:W-:Y:S06]  /*0670*/  BAR.SYNC.DEFER_BLOCKING 0x0 ;  /* 0x0000000000007b1d */ /* 0x01cfec0000010000 */
[----:B------:R-:W-:Y:S05]  /*0680*/  @!P2 BRA `(.L_x_4) ;  /* 0x000000e000b8a947 */ /* 0x000fea0003800000 */
[----:B------:R-:W-:-:S13]  /*0690*/  ISETP.GT.U32.AND P0, PT, R8, 0x1, PT ;  /* 0x000000010800780c */ /* 0x000fda0003f04070 */
[----:B0-----:R-:W-:Y:S05]  /*06a0*/  @P0 EXIT ;  /* 0x000000000000094d */ /* 0x001fea0003800000 */
[----:B------:R-:W-:Y:S01]  /*06b0*/  ULDC.64 UR4, c[0x0][0x650] ;  /* 0x0001940000047ab9 */ /* 0x000fe20000000a00 */
[----:B------:R-:W-:Y:S01]  /*06c0*/  PRMT R0, RZ, 0x7610, R0 ;  /* 0x00007610ff007816 */ /* 0x000fe20000000000 */
[----:B------:R-:W-:Y:S01]  /*06d0*/  IMAD.MOV.U32 R19, RZ, RZ, -0x1 ;  /* 0xffffffffff137424 */ /* 0x000fe200078e00ff */
[----:B------:R-:W-:Y:S01]  /*06e0*/  ISETP.GE.U32.AND P0, PT, R18, UR4, PT ;  /* 0x0000000412007c0c */ /* 0x000fe2000bf06070 */
[----:B------:R-:W-:Y:S02]  /*06f0*/  IMAD.MOV.U32 R22, RZ, RZ, -0x1 ;  /* 0xffffffffff167424 */ /* 0x000fe400078e00ff */
[----:B------:R-:W-:Y:S01]  /*0700*/  IMAD.MOV.U32 R16, RZ, RZ, -0x1 ;  /* 0xffffffffff107424 */ /* 0x000fe200078e00ff */
[----:B------:R-:W-:-:S13]  /*0710*/  ISETP.GE.U32.AND.EX P0, PT, R17, UR5, PT, P0 ;  /* 0x0000000511007c0c */ /* 0x000fda000bf06100 */
[----:B------:R-:W-:Y:S05]  /*0720*/  @P0 BRA `(.L_x_5) ;  /* 0x00000004005c0947 */ /* 0x000fea0003800000 */
[----:B------:R-:W0:Y:S01]  /*0730*/  LDC.64 R14, c[0x0][0x628] ;  /* 0x00018a00ff0e7b82 */ /* 0x000e220000000a00 */
[----:B------:R-:W-:Y:S02]  /*0740*/  IMAD.MOV.U32 R6, RZ, RZ, R18 ;  /* 0x000000ffff067224 */ /* 0x000fe400078e0012 */
[----:B------:R-:W-:-:S05]  /*0750*/  IMAD.MOV.U32 R7, RZ, RZ, R17 ;  /* 0x000000ffff077224 */ /* 0x000fca00078e0011 */
[----:B------:R-:W1:Y:S08]  /*0760*/  LDC R0, c[0x0][0x630] ;  /* 0x00018c00ff007b82 */ /* 0x000e700000000800 */
[----:B------:R-:W2:Y:S01]  /*0770*/  LDC.64 R20, c[0x0][0x620] ;  /* 0x00018800ff147b82 */ /* 0x000ea20000000a00 */
[----:B0-----:R-:W-:-:S04]  /*0780*/  ISETP.NE.U32.AND P0, PT, R14, RZ, PT ;  /* 0x000000ff0e00720c */ /* 0x001fc80003f05070 */
[----:B------:R-:W-:-:S13]  /*0790*/  ISETP.NE.AND.EX P0, PT, R15, RZ, PT, P0 ;  /* 0x000000ff0f00720c */ /* 0x000fda0003f05300 */
[----:B-12---:R-:W-:Y:S05]  /*07a0*/  @!P0 BRA `(.L_x_6) ;  /* 0x0000000000288947 */ /* 0x006fea0003800000 */
[----:B------:R-:W0:Y:S02]  /*07b0*/  LDC R11, c[0x0][0x634] ;  /* 0x00018d00ff0b7b82 */ /* 0x000e240000000800 */
[----:B0-----:R-:W-:-:S05]  /*07c0*/  IADD3 R11, P0, R18, R11, RZ ;  /* 0x0000000b120b7210 */ /* 0x001fca0007f1e0ff */
[----:B------:R-:W-:-:S04]  /*07d0*/  IMAD.X R13, RZ, RZ, R17, P0 ;  /* 0x000000ffff0d7224 */ /* 0x000fc800000e0611 */
[----:B------:R-:W-:-:S04]  /*07e0*/  IMAD.WIDE.U32 R6, R13, R14, RZ ;  /* 0x0000000e0d067225 */ /* 0x000fc800078e00ff */
[----:B------:R-:W-:-:S04]  /*07f0*/  IMAD.WIDE.U32 R8, P0, R11, R15, R6 ;  /* 0x0000000f0b087225 */ /* 0x000fc80007800006 */
[----:B------:R-:W-:-:S04]  /*0800*/  IMAD.WIDE.U32 R6, R11, R14, RZ ;  /* 0x0000000e0b067225 */ /* 0x000fc800078e00ff */
[----:B------:R-:W-:Y:S01]  /*0810*/  IMAD.X R11, RZ, RZ, RZ, P0 ;  /* 0x000000ffff0b7224 */ /* 0x000fe200000e06ff */
[----:B------:R-:W-:Y:S01]  /*0820*/  IADD3 RZ, P0, R7, R8, RZ ;  /* 0x0000000807ff7210 */ /* 0x000fe20007f1e0ff */
[----:B------:R-:W-:-:S04]  /*0830*/  IMAD.MOV.U32 R10, RZ, RZ, R9 ;  /* 0x000000ffff0a7224 */ /* 0x000fc800078e0009 */
[----:B------:R-:W-:-:S08]  /*0840*/  IMAD.WIDE.U32.X R6, R13, R15, R10, P0 ;  /* 0x0000000f0d067225 */ /* 0x000fd000000e040a */
.L_x_6:
[-CC-:B------:R-:W-:Y:S01]  /*0850*/  SHF.R.U64 R23, R6, R0.reuse, R7.reuse ;  /* 0x0000000006177219 */ /* 0x180fe20000001207 */
[----:B------:R-:W0:Y:S01]  /*0860*/  LDC R10, c[0x0][0x618] ;  /* 0x00018600ff0a7b82 */ /* 0x000e220000000800 */
[----:B------:R-:W-:Y:S01]  /*0870*/  SHF.R.U32.HI R5, RZ, R0, R7 ;  /* 0x00000000ff057219 */ /* 0x000fe20000011607 */
[----:B------:R-:W-:Y:S01]  /*0880*/  ULDC UR4, c[0x0][0x150] ;  /* 0x0000540000047ab9 */ /* 0x000fe20000000800 */
[----:B------:R-:W-:Y:S01]  /*0890*/  IADD3 R9, P0, RZ, -R23, RZ ;  /* 0x80000017ff097210 */ /* 0x000fe20007f1e0ff */
[----:B------:R-:W-:Y:S01]  /*08a0*/  IMAD.MOV.U32 R16, RZ, RZ, R18 ;  /* 0x000000ffff107224 */ /* 0x000fe200078e0012 */
[----:B------:R-:W-:-:S03]  /*08b0*/  I2FP.F32.U32 R0, R4 ;  /* 0x0000000400007245 */ /* 0x000fc60000201000 */
[----:B------:R-:W1:Y:S01]  /*08c0*/  LDC.64 R24, c[0x0][0x640] ;  /* 0x00019000ff187b82 */ /* 0x000e620000000a00 */
[----:B------:R-:W-:Y:S02]  /*08d0*/  IMAD.X R11, RZ, RZ, ~R5, P0 ;  /* 0x000000ffff0b7224 */ /* 0x000fe400000e0e05 */
[----:B------:R-:W-:Y:S01]  /*08e0*/  FMUL R0, R0, UR4 ;  /* 0x0000000400007c20 */ /* 0x000fe20008400000 */
[----:B------:R-:W-:Y:S01]  /*08f0*/  IMAD.WIDE.U32 R6, R9, R20, R16 ;  /* 0x0000001409067225 */ /* 0x000fe200078e0010 */
[----:B------:R-:W-:-:S03]  /*0900*/  ULDC UR4, c[0x0][0x154] ;  /* 0x0000550000047ab9 */ /* 0x000fc60000000800 */
[----:B------:R-:W-:Y:S01]  /*0910*/  IMAD R8, R11, R20, RZ ;  /* 0x000000140b087224 */ /* 0x000fe200078e02ff */
[----:B------:R-:W2:Y:S01]  /*0920*/  LDC R5, c[0x0][0x144] ;  /* 0x00005100ff057b82 */ /* 0x000ea20000000800 */
[----:B------:R-:W3:Y:S02]  /*0930*/  F2I.U32.TRUNC.NTZ R0, R0 ;  /* 0x0000000000007305 */ /* 0x000ee4000020f000 */
[----:B------:R-:W-:-:S04]  /*0940*/  IMAD R9, R9, R21, R8 ;  /* 0x0000001509097224 */ /* 0x000fc800078e0208 */
[----:B------:R-:W-:Y:S01]  /*0950*/  IMAD.IADD R7, R7, 0x1, R9 ;  /* 0x0000000107077824 */ /* 0x000fe200078e0209 */
[----:B------:R-:W4:Y:S01]  /*0960*/  LDC R12, c[0x0][0x608] ;  /* 0x00018200ff0c7b82 */ /* 0x000f220000000800 */
[----:B------:R-:W-:-:S03]  /*0970*/  IMAD.MOV.U32 R9, RZ, RZ, -0x1 ;  /* 0xffffffffff097424 */ /* 0x000fc600078e00ff */
[-CC-:B0-----:R-:W-:Y:S02]  /*0980*/  SHF.R.U64 R16, R6, R10.reuse, R7.reuse ;  /* 0x0000000a06107219 */ /* 0x181fe40000001207 */
[----:B------:R-:W-:Y:S02]  /*0990*/  I2FP.F32.U32 R6, R3 ;  /* 0x0000000300067245 */ /* 0x000fe40000201000 */
[----:B------:R-:W0:Y:S01]  /*09a0*/  LDC R22, c[0x0][0x658] ;  /* 0x00019600ff167b82 */ /* 0x000e220000000800 */
[----:B-1----:R-:W-:Y:S01]  /*09b0*/  ISETP.NE.U32.AND P0, PT, R24, RZ, PT ;  /* 0x000000ff1800720c */ /* 0x002fe20003f05070 */
[----:B---3--:R-:W-:Y:S01]  /*09c0*/  IMAD.MOV R8, RZ, RZ, -R0 ;  /* 0x000000ffff087224 */ /* 0x008fe200078e0a00 */
[----:B------:R-:W-:Y:S01]  /*09d0*/  SHF.R.U32.HI R7, RZ, R10, R7 ;  /* 0x0000000aff077219 */ /* 0x000fe20000011607 */
[----:B------:R-:W-:Y:S01]  /*09e0*/  FMUL R6, R6, UR4 ;  /* 0x0000000406067c20 */ /* 0x000fe20008400000 */
[----:B------:R-:W-:-:S03]  /*09f0*/  ISETP.NE.AND.EX P0, PT, R25, RZ, PT, P0 ;  /* 0x000000ff1900720c */ /* 0x000fc60003f05300 */
[----:B------:R-:W1:Y:S01]  /*0a00*/  LDC R14, c[0x0][0x148] ;  /* 0x00005200ff0e7b82 */ /* 0x000e620000000800 */
[----:B--2---:R-:W-:-:S07]  /*0a10*/  IMAD R0, R5, R8, R4 ;  /* 0x0000000805007224 */ /* 0x004fce00078e0204 */
[----:B------:R-:W2:Y:S01]  /*0a20*/  LDC R20, c[0x0][0x600] ;  /* 0x00018000ff147b82 */ /* 0x000ea20000000800 */
[-CC-:B----4-:R-:W-:Y:S02]  /*0a30*/  SHF.R.U64 R26, R16, R12.reuse, R7.reuse ;  /* 0x0000000c101a7219 */ /* 0x190fe40000001207 */
[----:B------:R-:W-:Y:S01]  /*0a40*/  SHF.R.U32.HI R5, RZ, R12, R7 ;  /* 0x0000000cff057219 */ /* 0x000fe20000011607 */
[----:B------:R-:W-:Y:S01]  /*0a50*/  IMAD.MOV.U32 R7, RZ, RZ, 0x1 ;  /* 0x00000001ff077424 */ /* 0x000fe200078e00ff */
[----:B------:R3:W4:Y:S03]  /*0a60*/  F2I.U32.TRUNC.NTZ R12, R6 ;  /* 0x00000006000c7305 */ /* 0x000726000020f000 */
[----:B------:R-:W1:Y:S01]  /*0a70*/  LDC R15, c[0x0][0x648] ;  /* 0x00019200ff0f7b82 */ /* 0x000e620000000800 */
[-C--:B0-----:R-:W-:Y:S02]  /*0a80*/  SHF.L.U32 R4, R9, R22.reuse, RZ ;  /* 0x0000001609047219 */ /* 0x081fe400000006ff */
[----:B------:R-:W-:-:S02]  /*0a90*/  SHF.R.U64 R28, R26, R22, R5 ;  /* 0x000000161a1c7219 */ /* 0x000fc40000001205 */
[----:B------:R-:W-:Y:S02]  /*0aa0*/  LOP3.LUT R11, RZ, R4, RZ, 0x33, !PT ;  /* 0x00000004ff0b7212 */ /* 0x000fe400078e33ff */
[-C--:B------:R-:W-:Y:S01]  /*0ab0*/  SHF.R.U32.HI R5, RZ, R22.reuse, R5 ;  /* 0x00000016ff057219 */ /* 0x080fe20000011605 */
[----:B------:R-:W0:Y:S01]  /*0ac0*/  LDC R19, c[0x0][0x638] ;  /* 0x00018e00ff137b82 */ /* 0x000e220000000800 */
[----:B------:R-:W-:Y:S01]  /*0ad0*/  SHF.L.U32 R10, R7, R22, RZ ;  /* 0x00000016070a7219 */ /* 0x000fe200000006ff */
[----:B------:R-:W-:-:S06]  /*0ae0*/  IMAD.MOV.U32 R4, RZ, RZ, R28 ;  /* 0x000000ffff047224 */ /* 0x000fcc00078e001c */
[----:B------:R-:W0:Y:S01]  /*0af0*/  LDC R21, c[0x0][0x610] ;  /* 0x00018400ff157b82 */ /* 0x000e220000000800 */
[----:B---34-:R-:W-:Y:S05]  /*0b00*/  @!P0 BRA `(.L_x_7) ;  /* 0x0000000000288947 */ /* 0x018fea0003800000 */
[----:B------:R-:W3:Y:S02]  /*0b10*/  LDC R9, c[0x0][0x64c] ;  /* 0x00019300ff097b82 */ /* 0x000ee40000000800 */
[----:B---3--:R-:W-:-:S05]  /*0b20*/  IADD3 R9, P0, R28, R9, RZ ;  /* 0x000000091c097210 */ /* 0x008fca0007f1e0ff */
        /* <DEDUP_REMOVED lines=8> */
.L_x_7:
[----:B-1----:R-:W-:Y:S01]  /*0bb0*/  SHF.R.U64 R4, R4, R15, R5 ;  /* 0x0000000f04047219 */ /* 0x002fe20000001205 */
[----:B--2---:R-:W-:Y:S01]  /*0bc0*/  VIADD R5, R20, 0xffffffff ;  /* 0xffffffff14057836 */ /* 0x004fe20000000000 */
[----:B------:R-:W-:Y:S01]  /*0bd0*/  LOP3.LUT R11, R26, R11, RZ, 0xc0, !PT ;  /* 0x0000000b1a0b7212 */ /* 0x000fe200078ec0ff */
[----:B------:R-:W-:Y:S02]  /*0be0*/  IMAD.MOV R12, RZ, RZ, -R12 ;  /* 0x000000ffff0c7224 */ /* 0x000fe400078e0a0c */
[----:B------:R-:W-:Y:S02]  /*0bf0*/  IMAD.MOV R6, RZ, RZ, -R4 ;  /* 0x000000ffff067224 */ /* 0x000fe400078e0a04 */
[----:B------:R-:W-:Y:S01]  /*0c00*/  IMAD R11, R10, R4, R11 ;  /* 0x000000040a0b7224 */ /* 0x000fe200078e020b */
[----:B------:R-:W-:Y:S01]  /*0c10*/  LOP3.LUT R4, R16, R5, RZ, 0xc0, !PT ;  /* 0x0000000510047212 */ /* 0x000fe200078ec0ff */
[----:B------:R-:W-:Y:S02]  /*0c20*/  @P3 IMAD R0, R14, R12, R3 ;  /* 0x0000000c0e003224 */ /* 0x000fe400078e0203 */
[----:B0-----:R-:W-:-:S02]  /*0c30*/  IMAD R3, R6, R19, R28 ;  /* 0x0000001306037224 */ /* 0x001fc400078e021c */
[----:B------:R-:W-:Y:S02]  /*0c40*/  IMAD R19, R11, R21, R0 ;  /* 0x000000150b137224 */ /* 0x000fe400078e0200 */
[----:B------:R-:W-:Y:S02]  /*0c50*/  IMAD R4, R3, R20, R4 ;  /* 0x0000001403047224 */ /* 0x000fe400078e0204 */
[----:B------:R-:W-:Y:S02]  /*0c60*/  IMAD.MOV.U32 R0, RZ, RZ, 0x1 ;  /* 0x00000001ff007424 */ /* 0x000fe400078e00ff */
[----:B------:R-:W-:Y:S01]  /*0c70*/  IMAD.MOV.U32 R16, RZ, RZ, R23 ;  /* 0x000000ffff107224 */ /* 0x000fe200078e0017 */
[----:B------:R-:W-:Y:S02]  /*0c80*/  SEL R22, R4, R19, !P3 ;  /* 0x0000001304167207 */ /* 0x000fe40005800000 */
[----:B------:R-:W-:-:S07]  /*0c90*/  SEL R19, R19, R4, !P3 ;  /* 0x0000000413137207 */ /* 0x000fce0005800000 */
.L_x_5:
[----:B------:R-:W-:-:S08]  /*0ca0*/  NOP ;  /* 0x0000000000007918 */ /* 0x000fd00000000000 */
[----:B------:R-:W0:Y:S02]  /*0cb0*/  USETMAXREG.TRY_ALLOC.CTAPOOL UP0, 0xe8 ;  /* 0x000000e8000079c8 */ /* 0x000e240008000600 */
[----:B0-----:R-:W-:-:S13]  /*0cc0*/  PLOP3.LUT P0, PT, PT, PT, UP0, 0x80, 0x0 ;  /* 0x000000000000781c */ /* 0x001fda0003f0f008 */
[----:B------:R-:W-:Y:S05]  /*0cd0*/  @!P0 BRA `(.L_x_5) ;  /* 0xfffffffc00f08947 */ /* 0x000fea000383ffff */
[----:B------:R-:W-:Y:S01]  /*0ce0*/  ULDC.64 UR4, c[0x0][0x598] ;  /* 0x0001660000047ab9 */ /* 0x000fe20000000a00 */
[----:B------:R-:W-:Y:S01]  /*0cf0*/  ULDC.64 UR54, c[0x0][0x208] ;  /* 0x0000820000367ab9 */ /* 0x000fe20000000a00 */
[----:B------:R-:W-:-:S04]  /*0d00*/  ISETP.NE.U32.AND P0, PT, RZ, UR4, PT ;  /* 0x00000004ff007c0c */ /* 0x000fc8000bf05070 */
[----:B------:R-:W-:-:S13]  /*0d10*/  ISETP.NE.AND.EX P0, PT, RZ, UR5, PT, P0 ;  /* 0x00000005ff007c0c */ /* 0x000fda000bf05300 */
[----:B------:R-:W-:Y:S05]  /*0d20*/  @!P0 BRA `(.L_x_8) ;  /* 0x00000000001c8947 */ /* 0x000fea0003800000 */
[----:B------:R-:W0:Y:S02]  /*0d30*/  LDC.64 R4, c[0x0][0x598] ;  /* 0x00016600ff047b82 */ /* 0x000e240000000a00 */
[----:B0-----:R-:W2:Y:S02]  /*0d40*/  LDG.E.64 R4, desc[UR54][R4.64] ;  /* 0x0000003604047981 */ /* 0x001ea4000c1e1b00 */
[----:B--2---:R-:W-:-:S04]  /*0d50*/  ISETP.NE.U32.AND P0, PT, R4, RZ, PT ;  /* 0x000000ff0400720c */ /* 0x004fc80003f05070 */
[----:B------:R-:W-:-:S13]  /*0d60*/  ISETP.NE.AND.EX P0, PT, R5, RZ, PT, P0 ;  /* 0x000000ff0500720c */ /* 0x000fda0003f05300 */
[----:B------:R-:W-:Y:S05]  /*0d70*/  @!P0 BRA `(.L_x_8) ;  /* 0x0000000000088947 */ /* 0x000fea0003800000 */
[----:B------:R0:W5:Y:S01]  /*0d80*/  LD.E R200, desc[UR54][R4.64] ;  /* 0x0000003604c87980 */ /* 0x000162000c101900 */
[----:B------:R-:W-:Y:S05]  /*0d90*/  BRA `(.L_x_9) ;  /* 0x0000000000247947 */ /* 0x000fea0003800000 */
.L_x_8:
[----:B------:R-:W-:Y:S02]  /*0da0*/  ULDC.64 UR4, c[0x0][0x588] ;  /* 0x0001620000047ab9 */ /* 0x000fe40000000a00 */
[----:B------:R-:W-:-:S04]  /*0db0*/  ISETP.NE.U32.AND P0, PT, RZ, UR4, PT ;  /* 0x00000004ff007c0c */ /* 0x000fc8000bf05070 */
[----:B------:R-:W-:-:S13]  /*0dc0*/  ISETP.NE.AND.EX P0, PT, RZ, UR5, PT, P0 ;  /* 0x00000005ff007c0c */ /* 0x000fda000bf05300 */
[----:B------:R-:W-:Y:S05]  /*0dd0*/  @!P0 BRA `(.L_x_10) ;  /* 0x00000000000c8947 */ /* 0x000fea0003800000 */
[----:B------:R-:W0:Y:S02]  /*0de0*/  LDC.64 R200, c[0x0][0x588] ;  /* 0x00016200ffc87b82 */ /* 0x000e240000000a00 */
[----:B0-----:R1:W5:Y:S01]  /*0df0*/  LDG.E R200, desc[UR54][R200.64] ;  /* 0x00000036c8c87981 */ /* 0x001362000c1e1900 */
[----:B------:R-:W-:Y:S05]  /*0e00*/  BRA `(.L_x_9) ;  /* 0x0000000000087947 */ /* 0x000fea0003800000 */
.L_x_10:
[----:B------:R-:W-:Y:S02]  /*0e10*/  ULDC UR4, c[0x0][0x580] ;  /* 0x0001600000047ab9 */ /* 0x000fe40000000800 */
[----:B------:R-:W-:-:S07]  /*0e20*/  IMAD.U32 R200, RZ, RZ, UR4 ;  /* 0x00000004ffc87e24 */ /* 0x000fce000f8e00ff */
.L_x_9:
[----:B------:R-:W-:Y:S02]  /*0e30*/  ULDC.64 UR4, c[0x0][0x5a0] ;  /* 0x0001680000047ab9 */ /* 0x000fe40000000a00 */
[----:B------:R-:W-:-:S04]  /*0e40*/  ISETP.NE.U32.AND P0, PT, RZ, UR4, PT ;  /* 0x00000004ff007c0c */ /* 0x000fc8000bf05070 */
[----:B------:R-:W-:-:S13]  /*0e50*/  ISETP.NE.AND.EX P0, PT, RZ, UR5, PT, P0 ;  /* 0x00000005ff007c0c */ /* 0x000fda000bf05300 */
[----:B------:R-:W-:Y:S05]  /*0e60*/  @!P0 BRA `(.L_x_11) ;  /* 0x00000000001c8947 */ /* 0x000fea0003800000 */
[----:B0-----:R-:W0:Y:S02]  /*0e70*/  LDC.64 R4, c[0x0][0x5a0] ;  /* 0x00016800ff047b82 */ /* 0x001e240000000a00 */
[----:B0-----:R-:W2:Y:S02]  /*0e80*/  LDG.E.64 R4, desc[UR54][R4.64] ;  /* 0x0000003604047981 */ /* 0x001ea4000c1e1b00 */
[----:B--2---:R-:W-:-:S04]  /*0e90*/  ISETP.NE.U32.AND P0, PT, R4, RZ, PT ;  /* 0x000000ff0400720c */ /* 0x004fc80003f05070 */
[----:B------:R-:W-:-:S13]  /*0ea0*/  ISETP.NE.AND.EX P0, PT, R5, RZ, PT, P0 ;  /* 0x000000ff0500720c */ /* 0x000fda0003f05300 */
[----:B------:R-:W-:Y:S05]  /*0eb0*/  @!P0 BRA `(.L_x_11) ;  /* 0x0000000000088947 */ /* 0x000fea0003800000 */
[----:B------:R0:W5:Y:S01]  /*0ec0*/  LD.E R23, desc[UR54][R4.64] ;  /* 0x0000003604177980 */ /* 0x000162000c101900 */
[----:B------:R-:W-:Y:S05]  /*0ed0*/  BRA `(.L_x_12) ;  /* 0x0000000000247947 */ /* 0x000fea0003800000 */
.L_x_11:
[----:B------:R-:W-:Y:S02]  /*0ee0*/  ULDC.64 UR4, c[0x0][0x590] ;  /* 0x0001640000047ab9 */ /* 0x000fe40000000a00 */
[----:B------:R-:W-:-:S04]  /*0ef0*/  ISETP.NE.U32.AND P0, PT, RZ, UR4, PT ;  /* 0x00000004ff007c0c */ /* 0x000fc8000bf05070 */
[----:B------:R-:W-:-:S13]  /*0f00*/  ISETP.NE.AND.EX P0, PT, RZ, UR5, PT, P0 ;  /* 0x00000005ff007c0c */ /* 0x000fda000bf05300 */
[----:B------:R-:W-:Y:S05]  /*0f10*/  @!P0 BRA `(.L_x_13) ;  /* 0x00000000000c8947 */ /* 0x000fea0003800000 */
[----:B0-----:R-:W0:Y:S02]  /*0f20*/  LDC.64 R4, c[0x0][0x590] ;  /* 0x00016400ff047b82 */ /* 0x001e240000000a00 */
[----:B0-----:R2:W5:Y:S01]  /*0f30*/  LDG.E R23, desc[UR54][R4.64] ;  /* 0x0000003604177981 */ /* 0x001562000c1e1900 */
[----:B------:R-:W-:Y:S05]  /*0f40*/  BRA `(.L_x_12) ;  /* 0x0000000000087947 */ /* 0x000fea0003800000 */
.L_x_13:
[----:B------:R-:W-:Y:S02]  /*0f50*/  ULDC UR4, c[0x0][0x584] ;  /* 0x0001610000047ab9 */ /* 0x000fe40000000800 */
[----:B------:R-:W-:-:S07]  /*0f60*/  IMAD.U32 R23, RZ, RZ, UR4 ;  /* 0x00000004ff177e24 */ /* 0x000fce000f8e00ff */
.L_x_12:
[----:B------:R-:W-:-:S13]  /*0f70*/  LOP3.LUT P0, RZ, R0, 0xff, RZ, 0xc0, !PT ;  /* 0x000000ff00ff7812 */ /* 0x000fda000780c0ff */
[----:B------:R-:W-:Y:S05]  /*0f80*/  @!P0 EXIT ;  /* 0x000000000000894d */ /* 0x000fea0003800000 */
[----:B------:R-:W-:Y:S01]  /*0f90*/  ULDC UR4, c[0x0][0x28c] ;  /* 0x0000a30000047ab9 */ /* 0x000fe20000000800 */
[----:B------:R-:W-:Y:S01]  /*0fa0*/  LOP3.LUT R220, R2, 0x1, RZ, 0xfc, !PT ;  /* 0x0000000102dc7812 */ /* 0x000fe200078efcff */
[----:B------:R-:W-:Y:S01]  /*0fb0*/  UIADD3 UR4, UR4, 0x1f, URZ ;  /* 0x0000001f04047890 */ /* 0x000fe2000fffe03f */
[----:B------:R-:W-:Y:S01]  /*0fc0*/  UMOV UR36, URZ ;  /* 0x0000003f00247c82 */ /* 0x000fe20008000000 */
[----:B------:R-:W-:Y:S02]  /*0fd0*/  UMOV UR37, URZ ;  /* 0x0000003f00257c82 */ /* 0x000fe40008000000 */
[----:B------:R-:W-:-:S04]  /*0fe0*/  USHF.R.S32.HI UR5, URZ, 0x1f, UR4 ;  /* 0x0000001f3f057899 */ /* 0x000fc80008011404 */
[----:B------:R-:W-:-:S04]  /*0ff0*/  ULEA.HI UR5, UR5, UR4, URZ, 0x5 ;  /* 0x0000000405057291 */ /* 0x000fc8000f8f283f */
[----:B------:R-:W-:-:S12]  /*1000*/  USHF.R.S32.HI UR39, URZ, 0x5, UR5 ;  /* 0x000000053f277899 */ /* 0x000fd80008011405 */
.L_x_381:
[----:B---3--:R-:W3:Y:S01]  /*1010*/  S2R R0, SR_TID.X ;  /* 0x0000000000007919 */ /* 0x008ee20000002100 */
[----:B----4-:R-:W4:Y:S01]  /*1020*/  S2UR UR6, SR_CgaCtaId ;  /* 0x00000000000679c3 */ /* 0x010f220000008800 */
[----:B------:R-:W-:Y:S02]  /*1030*/  UMOV UR38, 0x400 ;  /* 0x0000040000267882 */ /* 0x000fe40000000000 */
[----:B----4-:R-:W-:Y:S01]  /*1040*/  ULEA UR38, UR6, UR38, 0x18 ;  /* 0x0000002606267291 */ /* 0x010fe2000f8ec03f */
[----:B---3--:R-:W-:-:S04]  /*1050*/  LOP3.LUT R0, R0, 0x80, RZ, 0xc0, !PT ;  /* 0x0000008000007812 */ /* 0x008fc800078ec0ff */
[----:B------:R-:W-:-:S06]  /*1060*/  SHF.R.U32.HI R0, RZ, 0x7, R0 ;  /* 0x00000007ff007819 */ /* 0x000fcc0000011600 */
[----:B------:R-:W3:Y:S02]  /*1070*/  SHFL.IDX PT, R0, R0, RZ, 0x1f ;  /* 0x00001fff00007589 */ /* 0x000ee400000e0000 */
[----:B---3--:R-:W-:-:S13]  /*1080*/  R2UR UR4, R0 ;  /* 0x00000000000472ca */ /* 0x008fda00000e0000 */
[----:B------:R-:W-:-:S04]  /*1090*/  ULEA.HI UR5, UR4, UR4, URZ, 0x1 ;  /* 0x0000000404057291 */ /* 0x000fc8000f8f083f */
[----:B------:R-:W-:-:S04]  /*10a0*/  ULOP3.LUT UR5, UR5, 0xffffe, URZ, 0xc0, !UPT ;  /* 0x000ffffe05057892 */ /* 0x000fc8000f8ec03f */
[----:B------:R-:W-:-:S03]  /*10b0*/  UIADD3 UR5, UR4, -UR5, URZ ;  /* 0x8000000504057290 */ /* 0x000fc6000fffe03f */
[----:B------:R-:W-:Y:S01]  /*10c0*/  ULDC UR4, c[0x0][0x28c] ;  /* 0x0000a30000047ab9 */ /* 0x000fe20000000800 */
[----:B------:R-:W-:Y:S01]  /*10d0*/  ULEA UR5, UR5, UR38, 0xc ;  /* 0x0000002605057291 */ /* 0x000fe2000f8e603f */
[----:B------:R-:W-:-:S03]  /*10e0*/  ISETP.LT.AND P0, PT, RZ, UR4, PT ;  /* 0x00000004ff007c0c */ /* 0x000fc6000bf01270 */
[----:B------:R-:W-:-:S04]  /*10f0*/  UIADD3 UR5, UR5, 0x180, URZ ;  /* 0x0000018005057890 */ /* 0x000fc8000fffe03f */
[----:B------:R-:W-:-:S04]  /*1100*/  USHF.R.U32.HI UR5, URZ, 0x4, UR5 ;  /* 0x000000043f057899 */ /* 0x000fc80008011605 */
[----:B------:R-:W-:Y:S02]  /*1110*/  ULOP3.LUT UR52, UR5, 0x3fff, URZ, 0xc0, !UPT ;  /* 0x00003fff05347892 */ /* 0x000fe4000f8ec03f */
[----:B--2--5:R-:W-:Y:S10]  /*1120*/  @P0 BRA `(.L_x_14) ;  /* 0x0000000000400947 */ /* 0x024ff40003800000 */
[----:B------:R-:W-:Y:S01]  /*1130*/  MOV R0, 0x0 ;  /* 0x0000000000007802 */ /* 0x000fe20000000f00 */
[----:B------:R-:W-:Y:S01]  /*1140*/  ULDC.64 UR4, c[0x4][0x68] ;  /* 0x01001a0000047ab9 */ /* 0x000fe20000000a00 */
[----:B------:R-:W-:Y:S01]  /*1150*/  ULDC.64 UR6, c[0x4][0x8] ;  /* 0x0100020000067ab9 */ /* 0x000fe20000000a00 */
[----:B0-2---:R-:W-:Y:S01]  /*1160*/  IMAD.U32 R4, RZ, RZ, UR4 ;  /* 0x00000004ff047e24 */ /* 0x005fe2000f8e00ff */
[----:B------:R0:W2:Y:S01]  /*1170*/  LDC.64 R14, c[0x4][R0] ;  /* 0x01000000000e7b82 */ /* 0x0000a20000000a00 */
[----:B------:R-:W-:Y:S01]  /*1180*/  IMAD.U32 R5, RZ, RZ, UR5 ;  /* 0x00000005ff057e24 */ /* 0x000fe2000f8e00ff */
[----:B------:R-:W-:Y:S01]  /*1190*/  ULDC.64 UR4, c[0x4][0x70] ;  /* 0x01001c0000047ab9 */ /* 0x000fe20000000a00 */
[----:B------:R-:W-:Y:S02]  /*11a0*/  IMAD.U32 R10, RZ, RZ, UR6 ;  /* 0x00000006ff0a7e24 */ /* 0x000fe4000f8e00ff */
[----:B------:R-:W-:Y:S02]  /*11b0*/  IMAD.U32 R6, RZ, RZ, UR4 ;  /* 0x00000004ff067e24 */ /* 0x000fe4000f8e00ff */
[----:B------:R-:W-:-:S02]  /*11c0*/  IMAD.U32 R7, RZ, RZ, UR5 ;  /* 0x00000005ff077e24 */ /* 0x000fc4000f8e00ff */
[----:B------:R-:W-:Y:S02]  /*11d0*/  IMAD.U32 R11, RZ, RZ, UR7 ;  /* 0x00000007ff0b7e24 */ /* 0x000fe4000f8e00ff */
[----:B------:R-:W-:Y:S02]  /*11e0*/  IMAD.MOV.U32 R8, RZ, RZ, 0x1e1 ;  /* 0x000001e1ff087424 */ /* 0x000fe400078e00ff */
[----:B------:R-:W-:Y:S02]  /*11f0*/  IMAD.MOV.U32 R12, RZ, RZ, 0x1 ;  /* 0x00000001ff0c7424 */ /* 0x000fe400078e00ff */
[----:B0-----:R-:W-:-:S07]  /*1200*/  IMAD.MOV.U32 R13, RZ, RZ, RZ ;  /* 0x000000ffff0d7224 */ /* 0x001fce00078e00ff */
[----:B------:R-:W-:-:S07]  /*1210*/  LEPC R20, `(.L_x_14) ;  /* 0x000000001014794e */ /* 0x000fce0000000000 */
[----:B-12--5:R-:W-:Y:S05]  /*1220*/  CALL.ABS.NOINC R14 ;  /* 0x000000000e007343 */ /* 0x026fea0003c00000 */
.L_x_14:
[----:B------:R-:W-:-:S13]  /*1230*/  ISETP.NE.AND P0, PT, R220, 0x3, PT ;  /* 0x00000003dc00780c */ /* 0x000fda0003f05270 */
[----:B------:R-:W-:Y:S05]  /*1240*/  @!P0 BRA `(.L_x_15) ;  /* 0x0000000000048947 */ /* 0x000fea0003800000 */
[----:B------:R-:W-:Y:S01]  /*1250*/  BPT.TRAP 0x1 ;  /* 0x000000040000795c */ /* 0x000fe20000300000 */
.L_x_15:
[----:B------:R-:W-:Y:S02]  /*1260*/  IMAD.U32 R3, RZ, RZ, UR37 ;  /* 0x00000025ff037e24 */ /* 0x000fe4000f8e00ff */
[----:B------:R-:W-:-:S03]  /*1270*/  IMAD.U32 R0, RZ, RZ, UR36 ;  /* 0x00000024ff007e24 */ /* 0x000fc6000f8e00ff */
[----:B------:R-:W-:Y:S02]  /*1280*/  LEA R3, R3, UR38, 0x3 ;  /* 0x0000002603037c11 */ /* 0x000fe4000f8e18ff */
[----:B------:R-:W-:-:S04]  /*1290*/  SHF.L.U32 R0, R0, 0x1f, RZ ;  /* 0x0000001f00007819 */ /* 0x000fc800000006ff */
[----:B------:R3:W4:Y:S01]  /*12a0*/  SYNCS.PHASECHK.TRANS64.TRYWAIT P1, [R3+URZ], R0 ;  /* 0x00000000030075a7 */ /* 0x000722000802017f */
[----:B------:R-:W-:Y:S05]  /*12b0*/  @!P0 BRA `(.L_x_16) ;  /* 0x0000000000048947 */ /* 0x000fea0003800000 */
[----:B------:R-:W-:Y:S01]  /*12c0*/  BPT.TRAP 0x1 ;  /* 0x000000040000795c */ /* 0x000fe20000300000 */
.L_x_16:
[----:B----4-:R-:W-:Y:S05]  /*12d0*/  @P1 BRA `(.L_x_17) ;  /* 0x0000000000081947 */ /* 0x010fea0003800000 */
[----:B------:R-:W4:Y:S02]  /*12e0*/  SYNCS.PHASECHK.TRANS64.TRYWAIT P1, [R3+URZ], R0 ;  /* 0x00000000030075a7 */ /* 0x000f24000802017f */
[----:B----4-:R-:W-:Y:S05]  /*12f0*/  @!P1 BRA `(.L_x_18) ;  /* 0x000000ec00f49947 */ /* 0x010fea0003800000 */
.L_x_17:
[----:B------:R-:W-:-:S04]  /*1300*/  UISETP.LT.AND UP0, UPT, UR39, 0x1, UPT ;  /* 0x000000012700788c */ /* 0x000fc8000bf01270 */
[----:B------:R-:W-:-:S06]  /*1310*/  USEL UR4, UR39, 0x1, UP0 ;  /* 0x0000000127047887 */ /* 0x000fcc0008000000 */
[----:B---34-:R-:W-:Y:S01]  /*1320*/  IMAD.U32 R0, RZ, RZ, UR4 ;  /* 0x00000004ff007e24 */ /* 0x018fe2000f8e00ff */
[----:B------:R-:W-:Y:S05]  /*1330*/  WARPSYNC.ALL ;  /* 0x0000000000007948 */ /* 0x000fea0003800000 */
[----:B------:R-:W-:-:S04]  /*1340*/  IADD3 R0, -R0, UR39, RZ ;  /* 0x0000002700007c10 */ /* 0x000fc8000fffe1ff */
[----:B------:R-:W-:Y:S01]  /*1350*/  ISETP.GE.AND P1, PT, R0, 0x1, PT ;  /* 0x000000010000780c */ /* 0x000fe20003f26270 */
[----:B------:R-:W-:Y:S01]  /*1360*/  UIADD3 UR4, UR38, 0x1b180, URZ ;  /* 0x0001b18026047890 */ /* 0x000fe2000fffe03f */
[----:B------:R-:W-:Y:S01]  /*1370*/  WARPGROUP.ARRIVE ;  /* 0x00000000000079c5 */ /* 0x000fe20000000000 */
[----:B------:R-:W-:Y:S02]  /*1380*/  ULOP3.LUT UR52, UR52, 0x10000, URZ, 0xfc, !UPT ;  /* 0x0001000034347892 */ /* 0x000fe4000f8efc3f */
[----:B------:R-:W-:Y:S02]  /*1390*/  USHF.R.U32.HI UR4, URZ, 0x4, UR4 ;  /* 0x000000043f047899 */ /* 0x000fe40008011604 */
[----:B------:R-:W-:Y:S02]  /*13a0*/  UIMAD UR56, UR37, 0x300, UR52 ;  /* 0x00000300253878a4 */ /* 0x000fe4000f8e0234 */
[----:B------:R-:W-:Y:S01]  /*13b0*/  ULOP3.LUT UR4, UR4, 0x3fff, URZ, 0xc0, !UPT ;  /* 0x00003fff04047892 */ /* 0x000fe2000f8ec03f */
[----:B------:R-:W-:Y:S01]  /*13c0*/  UMOV UR33, 0x80000020 ;  /* 0x8000002000217882 */ /* 0x000fe20000000000 */
[----:B------:R-:W-:-:S02]  /*13d0*/  UMOV UR35, 0x80000020 ;  /* 0x8000002000237882 */ /* 0x000fc40000000000 */
[----:B------:R-:W-:Y:S01]  /*13e0*/  ULOP3.LUT UR53, UR4, 0x10000, URZ, 0xfc, !UPT ;  /* 0x0001000004357892 */ /* 0x000fe2000f8efc3f */
[----:B------:R-:W-:Y:S01]  /*13f0*/  UMOV UR32, UR56 ;  /* 0x0000003800207c82 */ /* 0x000fe20008000000 */
[----:B------:R-:W-:Y:S02]  /*1400*/  UMOV UR29, UR33 ;  /* 0x00000021001d7c82 */ /* 0x000fe40008000000 */
[----:B------:R-:W-:Y:S01]  /*1410*/  UIMAD UR57, UR37, 0x2c0, UR53 ;  /* 0x000002c0253978a4 */ /* 0x000fe2000f8e0235 */
[----:B------:R-:W-:Y:S01]  /*1420*/  UMOV UR28, UR32 ;  /* 0x00000020001c7c82 */ /* 0x000fe20008000000 */
[----:B------:R-:W-:Y:S02]  /*1430*/  UMOV UR31, 0x80000020 ;  /* 0x80000020001f7882 */ /* 0x000fe40000000000 */
[----:B------:R-:W-:Y:S02]  /*1440*/  UIADD3 UR30, UR57, 0x40, URZ ;  /* 0x00000040391e7890 */ /* 0x000fe4000fffe03f */
[----:B------:R-:W-:-:S02]  /*1450*/  UIADD3 UR22, UR57, 0x80, URZ ;  /* 0x0000008039167890 */ /* 0x000fc4000fffe03f */
[----:B------:R-:W-:Y:S01]  /*1460*/  UMOV UR34, UR57 ;  /* 0x0000003900227c82 */ /* 0x000fe20008000000 */
[----:B------:R-:W-:Y:S01]  /*1470*/  UMOV UR20, UR32 ;  /* 0x0000002000147c82 */ /* 0x000fe20008000000 */
[----:B------:R-:W-:Y:S01]  /*1480*/  HGMMA.64x16x16.F32 R192, gdesc[UR32], RZ, !UPT, gsb0 ;  /* 0x0020000020c079f0 */ /* 0x000fe2000c0008ff */
[----:B------:R-:W-:Y:S01]  /*1490*/  UMOV UR21, UR33 ;  /* 0x0000002100157c82 */ /* 0x000fe20008000000 */
[----:B------:R-:W-:Y:S01]  /*14a0*/  UMOV UR23, 0x80000020 ;  /* 0x8000002000177882 */ /* 0x000fe20000000000 */
[----:B------:R-:W-:Y:S01]  /*14b0*/  UIADD3 UR14, UR57, 0xc0, URZ ;  /* 0x000000c0390e7890 */ /* 0x000fe2000fffe03f */
[----:B------:R-:W-:Y:S01]  /*14c0*/  UMOV UR12, UR32 ;  /* 0x00000020000c7c82 */ /* 0x000fe20008000000 */
        /* <DEDUP_REMOVED lines=31> */
[----:B------:R-:W-:-:S02]  /*16c0*/  WARPGROUP.DEPBAR.LE gsb0, 0x0 ;  /* 0x00008000000079c5 */ /* 0x000fc40000010000 */
[----:B------:R-:W-:-:S06]  /*16d0*/  WARPGROUP.ARRIVE ;  /* 0x00000000000079c5 */ /* 0x000fcc0000000000 */
[----:B------:R-:W-:Y:S03]  /*16e0*/  HGMMA.64x16x16.F32 R176, gdesc[UR28], RZ, !UPT, gsb0 ;  /* 0x002000001cb079f0 */ /* 0x000fe6000c0008ff */
[----:B------:R-:W-:Y:S02]  /*16f0*/  WARPGROUP.DEPBAR.LE gsb0, 0x0 ;  /* 0x00008000000079c5 */ /* 0x000fe40000010000 */
[----:B------:R-:W-:-:S06]  /*1700*/  WARPGROUP.ARRIVE ;  /* 0x00000000000079c5 */ /* 0x000fcc0000000000 */
[----:B------:R-:W-:Y:S03]  /*1710*/  HGMMA.64x16x16.F32 R160, gdesc[UR20], RZ, !UPT, gsb0 ;  /* 0x0020000014a079f0 */ /* 0x000fe6000c0008ff */
[----:B------:R-:W-:Y:S02]  /*1720*/  WARPGROUP.DEPBAR.LE gsb0, 0x0 ;  /* 0x00008000000079c5 */ /* 0x000fe40000010000 */
[----:B------:R-:W-:-:S06]  /*1730*/  WARPGROUP.ARRIVE ;  /* 0x00000000000079c5 */ /* 0x000fcc0000000000 */
[----:B------:R-:W-:Y:S01]  /*1740*/  HGMMA.64x16x16.F32 R144, gdesc[UR12], RZ, !UPT, gsb0 ;  /* 0x002000000c9079f0 */ /* 0x000fe2000c0008ff */
[----:B------:R-:W-:Y:S01]  /*1750*/  UIADD3 UR12, UR56, 0x2, URZ ;  /* 0x00000002380c7890 */ /* 0x000fe2000fffe03f */
[----:B------:R-:W-:Y:S01]  /*1760*/  UMOV UR13, 0x80000020 ;  /* 0x80000020000d7882 */ /* 0x000fe20000000000 */
[----:B------:R-:W-:Y:S01]  /*1770*/  UIADD3 UR56, UR56, 0x202, URZ ;  /* 0x0000020238387890 */ /* 0x000fe2000fffe03f */
[----:B------:R-:W-:Y:S02]  /*1780*/  WARPGROUP.DEPBAR.LE gsb0, 0x0 ;  /* 0x00008000000079c5 */ /* 0x000fe40000010000 */
[----:B------:R-:W-:-:S06]  /*1790*/  WARPGROUP.ARRIVE ;  /* 0x00000000000079c5 */ /* 0x000fcc0000000000 */
[----:B------:R-:W-:Y:S03]  /*17a0*/  HGMMA.64x16x16.F32 R128, gdesc[UR4], RZ, !UPT, gsb0 ;  /* 0x00200000048079f0 */ /* 0x000fe6000c0008ff */
        /* <DEDUP_REMOVED lines=18> */
[----:B------:R-:W-:Y:S01]  /*18d0*/  UMOV UR48, UR58 ;  /* 0x0000003a00307c82 */ /* 0x000fe20008000000 */
[----:B------:R-:W-:Y:S01]  /*18e0*/  UMOV UR49, 0x80000020 ;  /* 0x8000002000317882 */ /* 0x000fe20000000000 */
[----:B------:R-:W-:Y:S01]  /*18f0*/  UMOV UR24, UR48 ;  /* 0x0000003000187c82 */ /* 0x000fe20008000000 */
        /* <DEDUP_REMOVED lines=17> */
[----:B------:R-:W-:-:S02]  /*1a10*/  WARPGROUP.DEPBAR.LE gsb0, 0x0 ;  /* 0x00008000000079c5 */ /* 0x000fc40000010000 */
[----:B------:R-:W-:-:S06]  /*1a20*/  WARPGROUP.ARRIVE ;  /* 0x00000000000079c5 */ /* 0x000fcc0000000000 */
[----:B------:R-:W-:Y:S01]  /*1a30*/  HGMMA.64x16x16.F32 R24, gdesc[UR48], RZ, !UPT, gsb0 ;  /* 0x00200000301879f0 */ /* 0x000fe2000c0008ff */
[----:B------:R-:W-:Y:S01]  /*1a40*/  UMOV UR50, UR14 ;  /* 0x0000000e00327c82 */ /* 0x000fe20008000000 */
[----:B------:R-:W-:Y:S01]  /*1a50*/  UMOV UR51, UR15 ;  /* 0x0000000f00337c82 */ /* 0x000fe20008000000 */
[----:B------:R-:W-:Y:S01]  /*1a60*/  UIADD3 UR14, UR57, 0x2, URZ ;  /* 0x00000002390e7890 */ /* 0x000fe2000fffe03f */
[----:B------:R-:W-:Y:S01]  /*1a70*/  UMOV UR15, 0x80000020 ;  /* 0x80000020000f7882 */ /* 0x000fe20000000000 */
[----:B------:R-:W-:Y:S02]  /*1a80*/  WARPGROUP.DEPBAR.LE gsb0, 0x0 ;  /* 0x00008000000079c5 */ /* 0x000fe40000010000 */
[----:B------:R-:W-:-:S06]  /*1a90*/  WARPGROUP.ARRIVE ;  /* 0x00000000000079c5 */ /* 0x000fcc0000000000 */
[----:B------:R-:W-:Y:S01]  /*1aa0*/  HGMMA.64x16x16.F32 R40, gdesc[UR24], RZ, !UPT, gsb0 ;  /* 0x00200000182879f0 */ /* 0x000fe2000c0008ff */
[----:B------:R-:W-:Y:S01]  /*1ab0*/  UIADD3 UR26, UR57, 0x102, URZ ;  /* 0x00000102391a7890 */ /* 0x000fe2000fffe03f */
[----:B------:R-:W-:Y:S01]  /*1ac0*/  UMOV UR24, UR12 ;  /* 0x0000000c00187c82 */ /* 0x000fe20008000000 */
[----:B------:R-:W-:Y:S01]  /*1ad0*/  UMOV UR25, UR13 ;  /* 0x0000000d00197c82 */ /* 0x000fe20008000000 */
        /* <DEDUP_REMOVED lines=66> */
[----:B------:R-:W-:Y:S03]  /*1f00*/  HGMMA.64x16x16.F32 R192, gdesc[UR12], R192, gsb0 ;  /* 0x002000000cc079f0 */ /* 0x000fe600080008c0 */
        /* <DEDUP_REMOVED lines=29> */
[----:B------:R-:W-:Y:S01]  /*20e0*/  HGMMA.64x16x16.F32 R32, gdesc[UR48], R32, gsb0 ;  /* 0x00200000302079f0 */ /* 0x000fe20008000820 */
        /* <DEDUP_REMOVED lines=56> */
[----:B------:R-:W-:Y:S05]  /*2470*/  @!P1 BRA `(.L_x_19) ;  /* 0x0000001000cc9947 */ /* 0x000fea0003800000 */
[----:B------:R-:W-:Y:S01]  /*2480*/  UIADD3 UR57, UR37, 0x1, URZ ;  /* 0x0000000125397890 */ /* 0x000fe2000fffe03f */
[----:B------:R-:W-:Y:S01]  /*2490*/  IMAD.MOV.U32 R3, RZ, RZ, R0 ;  /* 0x000000ffff037224 */ /* 0x000fe200078e0000 */
[----:B------:R-:W-:Y:S02]  /*24a0*/  UMOV UR56, UR37 ;  /* 0x0000002500387c82 */ /* 0x000fe40008000000 */
[----:B------:R-:W-:-:S04]  /*24b0*/  UISETP.NE.AND UP0, UPT, UR57, 0x9, UPT ;  /* 0x000000093900788c */ /* 0x000fc8000bf05270 */
[----:B------:R-:W-:Y:S02]  /*24c0*/  USEL UR4, URZ, 0x1, UP0 ;  /* 0x000000013f047887 */ /* 0x000fe40008000000 */
[----:B------:R-:W-:Y:S02]  /*24d0*/  USEL UR57, UR57, URZ, UP0 ;  /* 0x0000003f39397287 */ /* 0x000fe40008000000 */
[----:B------:R-:W-:-:S06]  /*24e0*/  ULOP3.LUT UR4, UR36, UR4, URZ, 0x3c, !UPT ;  /* 0x0000000424047292 */ /* 0x000fcc000f8e3c3f */
[----:B------:R-:W-:-:S07]  /*24f0*/  IMAD.U32 R6, RZ, RZ, UR4 ;  /* 0x00000004ff067e24 */ /* 0x000fce000f8e00ff */
.L_x_26:
[----:B------:R-:W-:Y:S05]  /*2500*/  @!P0 BRA `(.L_x_20) ;  /* 0x0000000000048947 */ /* 0x000fea0003800000 */
[----:B------:R-:W-:Y:S01]  /*2510*/  BPT.TRAP 0x1 ;  /* 0x000000040000795c */ /* 0x000fe20000300000 */
.L_x_20:
[----:B------:R-:W-:Y:S01]  /*2520*/  ULEA UR4, UR57, UR38, 0x3 ;  /* 0x0000002639047291 */ /* 0x000fe2000f8e183f */
[----:B0-2---:R-:W-:-:S08]  /*2530*/  SHF.L.U32 R4, R6, 0x1f, RZ ;  /* 0x0000001f06047819 */ /* 0x005fd000000006ff */
[----:B------:R0:W2:Y:S01]  /*2540*/  SYNCS.PHASECHK.TRANS64.TRYWAIT P1, [UR4], R4 ;  /* 0x00000004ff0075a7 */ /* 0x0000a20008020144 */
[----:B------:R-:W-:Y:S05]  /*2550*/  @!P0 BRA `(.L_x_21) ;  /* 0x0000000000048947 */ /* 0x000fea0003800000 */
[----:B------:R-:W-:Y:S01]  /*2560*/  BPT.TRAP 0x1 ;  /* 0x000000040000795c */ /* 0x000fe20000300000 */
.L_x_21:
[----:B--2---:R-:W-:Y:S05]  /*2570*/  @P1 BRA `(.L_x_22) ;  /* 0x0000000000081947 */ /* 0x004fea0003800000 */
[----:B------:R-:W2:Y:S02]  /*2580*/  SYNCS.PHASECHK.TRANS64.TRYWAIT P1, [UR4], R4 ;  /* 0x00000004ff0075a7 */ /* 0x000ea40008020144 */
[----:B--2---:R-:W-:Y:S05]  /*2590*/  @!P1 BRA `(.L_x_23) ;  /* 0x000000dc00609947 */ /* 0x004fea0003800000 */
.L_x_22:
[----:B------:R-:W-:Y:S01]  /*25a0*/  UIMAD UR58, UR57, 0x300, UR52 ;  /* 0x00000300393a78a4 */ /* 0x000fe2000f8e0234 */
[----:B------:R-:W-:Y:S01]  /*25b0*/  WARPGROUP.ARRIVE ;  /* 0x00000000000079c5 */ /* 0x000fe20000000000 */
[----:B------:R-:W-:Y:S01]  /*25c0*/  UIMAD UR59, UR57, 0x2c0, UR53 ;  /* 0x000002c0393b78a4 */ /* 0x000fe2000f8e0235 */
[----:B------:R-:W-:Y:S01]  /*25d0*/  UMOV UR5, 0x80000020 ;  /* 0x8000002000057882 */ /* 0x000fe20000000000 */
[----:B------:R-:W-:Y:S02]  /*25e0*/  UMOV UR7, 0x80000020 ;  /* 0x8000002000077882 */ /* 0x000fe40000000000 */
[----:B------:R-:W-:Y:S01]  /*25f0*/  UIADD3 UR10, UR59, 0x40, URZ ;  /* 0x000000403b0a7890 */ /* 0x000fe2000fffe03f */
[----:B------:R-:W-:Y:S02]  /*2600*/  UMOV UR4, UR58 ;  /* 0x0000003a00047c82 */ /* 0x000fe40008000000 */
[----:B------:R-:W-:Y:S01]  /*2610*/  UMOV UR6, UR59 ;  /* 0x0000003b00067c82 */ /* 0x000fe20008000000 */
[----:B------:R-:W-:Y:S01]  /*2620*/  UMOV UR8, UR4 ;  /* 0x0000000400087c82 */ /* 0x000fe20008000000 */
[----:B------:R-:W-:Y:S01]  /*2630*/  HGMMA.64x16x16.F32 R192, gdesc[UR4], R192, gsb0 ;  /* 0x0020000004c079f0 */ /* 0x000fe200080008c0 */
        /* <DEDUP_REMOVED lines=39> */
[----:B------:R-:W-:Y:S01]  /*28b0*/  UMOV UR5, 0x80000020 ;  /* 0x8000002000057882 */ /* 0x000fe20000000000 */
[----:B------:R-:W-:-:S02]  /*28c0*/  WARPGROUP.DEPBAR.LE gsb0, 0x0 ;  /* 0x00008000000079c5 */ /* 0x000fc40000010000 */
[----:B------:R-:W-:-:S06]  /*28d0*/  WARPGROUP.ARRIVE ;  /* 0x00000000000079c5 */ /* 0x000fcc0000000000 */
[----:B------:R-:W-:Y:S01]  /*28e0*/  HGMMA.64x16x16.F32 R176, gdesc[UR8], R176, gsb0 ;  /* 0x0020000008b079f0 */ /* 0x000fe200080008b0 */
[----:B------:R-:W-:Y:S02]  /*28f0*/  UIADD3 UR8, UR58, 0x200, URZ ;  /* 0x000002003a087890 */ /* 0x000fe4000fffe03f */
[----:B------:R-:W-:Y:S01]  /*2900*/  UIADD3 UR58, UR58, 0x202, URZ ;  /* 0x000002023a3a7890 */ /* 0x000fe2000fffe03f */
        /* <DEDUP_REMOVED lines=49> */
[----:B------:R-:W-:Y:S01]  /*2c20*/  HGMMA.64x16x16.F32 R24, gdesc[UR48], R24, gsb0 ;  /* 0x00200000301879f0 */ /* 0x000fe20008000818 */
[----:B------:R-:W-:Y:S01]  /*2c30*/  UMOV UR50, UR6 ;  /* 0x0000000600327c82 */ /* 0x000fe20008000000 */
[----:B------:R-:W-:Y:S01]  /*2c40*/  UMOV UR51, UR7 ;  /* 0x0000000700337c82 */ /* 0x000fe20008000000 */
[----:B------:R-:W-:Y:S01]  /*2c50*/  UMOV UR7, 0x80000020 ;  /* 0x8000002000077882 */ /* 0x000fe20000000000 */
[----:B------:R-:W-:Y:S02]  /*2c60*/  WARPGROUP.DEPBAR.LE gsb0, 0x0 ;  /* 0x00008000000079c5 */ /* 0x000fe40000010000 */
[----:B------:R-:W-:-:S06]  /*2c70*/  WARPGROUP.ARRIVE ;  /* 0x00000000000079c5 */ /* 0x000fcc0000000000 */
[----:B------:R-:W-:Y:S01]  /*2c80*/  HGMMA.64x16x16.F32 R40, gdesc[UR44], R40, gsb0 ;  /* 0x002000002c2879f0 */ /* 0x000fe20008000828 */
[----:B------:R-:W-:Y:S01]  /*2c90*/  UIADD3 UR46, UR59, 0x242, URZ ;  /* 0x000002423b2e7890 */ /* 0x000fe2000fffe03f */
        /* <DEDUP_REMOVED lines=48> */
[----:B------:R-:W-:Y:S02]  /*2fa0*/  UIADD3 UR12, UR59, 0x2, URZ ;  /* 0x000000023b0c7890 */ /* 0x000fe4000fffe03f */
[----:B------:R-:W-:Y:S01]  /*2fb0*/  UIADD3 UR14, UR59, 0x82, URZ ;  /* 0x000000823b0e7890 */ /* 0x000fe2000fffe03f */
[----:B------:R-:W-:Y:S01]  /*2fc0*/  UMOV UR13, UR5 ;  /* 0x00000005000d7c82 */ /* 0x000fe20008000000 */
[----:B------:R-:W-:-:S03]  /*2fd0*/  UMOV UR15, 0x80000020 ;  /* 0x80000020000f7882 */ /* 0x000fc60000000000 */
[----:B------:R-:W-:Y:S01]  /*2fe0*/  UMOV UR6, UR12 ;  /* 0x0000000c00067c82 */ /* 0x000fe20008000000 */
[----:B------:R-:W-:Y:S01]  /*2ff0*/  UMOV UR12, UR4 ;  /* 0x00000004000c7c82 */ /* 0x000fe20008000000 */
        /* <DEDUP_REMOVED lines=104> */
[----:B------:R-:W-:Y:S01]  /*3680*/  BPT.TRAP 0x1 ;  /* 0x000000040000795c */ /* 0x000fe20000300000 */
.L_x_24:
[----:B------:R-:W-:Y:S01]  /*3690*/  ULEA UR4, UR56, UR38, 0x3 ;  /* 0x0000002638047291 */ /* 0x000fe2000f8e183f */
[----:B------:R-:W-:-:S03]  /*36a0*/  ISETP.GT.U32.AND P1, PT, R2, 0x1, PT ;  /* 0x000000010200780c */ /* 0x000fc60003f24070 */
[----:B------:R-:W-:-:S04]  /*36b0*/  UIADD3 UR4, UR4, 0x48, URZ ;  /* 0x0000004804047890 */ /* 0x000fc8000fffe03f */
[----:B------:R-:W-:-:S09]  /*36c0*/  UPRMT UR4, URZ, 0x654, UR4 ;  /* 0x000006543f047896 */ /* 0x000fd20008000004 */
[----:B------:R-:W-:Y:S01]  /*36d0*/  SYNCS.ARRIVE.TRANS64.RED.A1T0 RZ, [UR4], RZ ;  /* 0x000000ffffff79a7 */ /* 0x000fe20008100404 */
[----:B------:R-:W-:Y:S05]  /*36e0*/  @P1 BRA `(.L_x_25) ;  /* 0x0000000000041947 */ /* 0x000fea0003800000 */
[----:B------:R-:W-:Y:S01]  /*36f0*/  BPT.TRAP 0x1 ;  /* 0x000000040000795c */ /* 0x000fe20000300000 */
.L_x_25:
[----:B------:R-:W-:Y:S01]  /*3700*/  UIADD3 UR57, UR57, 0x1, URZ ;  /* 0x0000000139397890 */ /* 0x000fe2000fffe03f */
[C---:B------:R-:W-:Y:S01]  /*3710*/  ISETP.GT.AND P1, PT, R3.reuse, 0x1, PT ;  /* 0x000000010300780c */ /* 0x040fe20003f24270 */
[----:B------:R-:W-:Y:S01]  /*3720*/  UIADD3 UR56, UR56, 0x1, URZ ;  /* 0x0000000138387890 */ /* 0x000fe2000fffe03f */
[----:B------:R-:W-:Y:S01]  /*3730*/  VIADD R3, R3, 0xffffffff ;  /* 0xffffffff03037836 */ /* 0x000fe20000000000 */
[----:B------:R-:W-:Y:S02]  /*3740*/  UISETP.NE.AND UP0, UPT, UR57, 0x9, UPT ;  /* 0x000000093900788c */ /* 0x000fe4000bf05270 */
[----:B------:R-:W-:Y:S02]  /*3750*/  UISETP.NE.AND UP1, UPT, UR56, 0x9, UPT ;  /* 0x000000093800788c */ /* 0x000fe4000bf25270 */
[----:B------:R-:W-:Y:S02]  /*3760*/  USEL UR4, URZ, 0x1, UP0 ;  /* 0x000000013f047887 */ /* 0x000fe40008000000 */
[----:B------:R-:W-:-:S02]  /*3770*/  USEL UR57, UR57, URZ, UP0 ;  /* 0x0000003f39397287 */ /* 0x000fc40008000000 */
[----:B------:R-:W-:Y:S02]  /*3780*/  USEL UR56, UR56, URZ, UP1 ;  /* 0x0000003f38387287 */ /* 0x000fe40008800000 */
[----:B------:R-:W-:Y:S01]  /*3790*/  LOP3.LUT R6, R6, UR4, RZ, 0x3c, !PT ;  /* 0x0000000406067c12 */ /* 0x000fe2000f8e3cff */
[----:B------:R-:W-:Y:S09]  /*37a0*/  @P1 BRA `(.L_x_26) ;  /* 0xffffffec00541947 */ /* 0x000ff2000383ffff */
.L_x_19:
[----:B------:R-:W3:Y:S02]  /*37b0*/  LDC R3, c[0x0][0x28c] ;  /* 0x0000a300ff037b82 */ /* 0x000ee40000000800 */
[----:B---3--:R-:W-:-:S13]  /*37c0*/  ISETP.GE.AND P1, PT, R3, 0x1, PT ;  /* 0x000000010300780c */ /* 0x008fda0003f26270 */
[----:B------:R-:W-:Y:S05]  /*37d0*/  @!P1 BRA `(.L_x_27) ;  /* 0x0000000000349947 */ /* 0x000fea0003800000 */
[----:B------:R-:W-:Y:S05]  /*37e0*/  @!P0 BRA `(.L_x_28) ;  /* 0x0000000000048947 */ /* 0x000fea0003800000 */
[----:B------:R-:W-:Y:S01]  /*37f0*/  BPT.TRAP 0x1 ;  /* 0x000000040000795c */ /* 0x000fe20000300000 */
.L_x_28:
[----:B------:R-:W-:Y:S01]  /*3800*/  VIADD R0, R0, UR37 ;  /* 0x0000002500007c36 */ /* 0x000fe20008000000 */
[----:B------:R-:W-:-:S03]  /*3810*/  ISETP.GT.U32.AND P0, PT, R2, 0x1, PT ;  /* 0x000000010200780c */ /* 0x000fc60003f04070 */
[----:B0-2---:R-:W-:-:S05]  /*3820*/  IMAD.WIDE.U32 R4, R0, 0x38e38e39, RZ ;  /* 0x38e38e3900047825 */ /* 0x005fca00078e00ff */
[----:B------:R-:W-:-:S05]  /*3830*/  SHF.R.U32.HI R5, RZ, 0x1, R5 ;  /* 0x00000001ff057819 */ /* 0x000fca0000011605 */
[----:B------:R-:W-:-:S05]  /*3840*/  IMAD R0, R5, -0x9, R0 ;  /* 0xfffffff705007824 */ /* 0x000fca00078e0200 */
[----:B------:R-:W-:-:S05]  /*3850*/  LEA R0, R0, UR38, 0x3 ;  /* 0x0000002600007c11 */ /* 0x000fca000f8e18ff */
[----:B------:R-:W-:-:S05]  /*3860*/  VIADD R0, R0, 0x48 ;  /* 0x0000004800007836 */ /* 0x000fca0000000000 */
[----:B------:R-:W-:-:S04]  /*3870*/  PRMT R0, RZ, 0x654, R0 ;  /* 0x00000654ff007816 */ /* 0x000fc80000000000 */
[----:B------:R3:W-:Y:S01]  /*3880*/  SYNCS.ARRIVE.TRANS64.RED.A1T0 RZ, [R0+URZ], RZ ;  /* 0x000000ff00ff79a7 */ /* 0x0007e2000810043f */
[----:B------:R-:W-:Y:S05]  /*3890*/  @P0 BRA `(.L_x_27) ;  /* 0x0000000000040947 */ /* 0x000fea0003800000 */
[----:B------:R-:W-:Y:S01]  /*38a0*/  BPT.TRAP 0x1 ;  /* 0x000000040000795c */ /* 0x000fe20000300000 */
.L_x_27:
[----:B---3--:R-:W3:Y:S01]  /*38b0*/  S2R R0, SR_TID.X ;  /* 0x0000000000007919 */ /* 0x008ee20000002100 */
[----:B0-2---:R-:W0:Y:S01]  /*38c0*/  LDC R5, c[0x0][0x288] ;  /* 0x0000a200ff057b82 */ /* 0x005e220000000800 */
[----:B------:R-:W-:Y:S01]  /*38d0*/  UIADD3 UR37, UR39, UR37, URZ ;  /* 0x0000002527257290 */ /* 0x000fe2000fffe03f */
[----:B------:R-:W-:Y:S01]  /*38e0*/  IMAD R9, R19, 0xc0, RZ ;  /* 0x000000c013097824 */ /* 0x000fe200078e02ff */
[----:B------:R-:W2:Y:S01]  /*38f0*/  S2R R6, SR_TID.X ;  /* 0x0000000000067919 */ /* 0x000ea20000002100 */
[----:B------:R-:W-:Y:S01]  /*3900*/  ULDC UR7, c[0x0][0x284] ;  /* 0x0000a10000077ab9 */ /* 0x000fe20000000800 */
[----:B------:R-:W-:Y:S01]  /*3910*/  UISETP.GT.U32.AND UP0, UPT, UR37, 0x8, UPT ;  /* 0x000000082500788c */ /* 0x000fe2000bf04070 */
[----:B------:R-:W-:Y:S01]  /*3920*/  SHF.R.S32.HI R15, RZ, 0x1f, R16 ;  /* 0x0000001fff0f7819 */ /* 0x000fe20000011410 */
[----:B------:R-:W-:Y:S01]  /*3930*/  UISETP.GE.U32.AND UP1, UPT, UR39, 0x9, UPT ;  /* 0x000000092700788c */ /* 0x000fe2000bf26070 */
[----:B------:R-:W-:Y:S01]  /*3940*/  IMAD.MOV.U32 R209, RZ, RZ, RZ ;  /* 0x000000ffffd17224 */ /* 0x000fe200078e00ff */
[----:B------:R-:W-:Y:S01]  /*3950*/  UISETP.LT.U32.AND UP0, UPT, UR39, 0x9, UP0 ;  /* 0x000000092700788c */ /* 0x000fe20008701070 */
[----:B------:R-:W-:Y:S01]  /*3960*/  ULDC.64 UR8, c[0x0][0x5d0] ;  /* 0x0001740000087ab9 */ /* 0x000fe20000000a00 */
[----:B------:R-:W-:-:S02]  /*3970*/  UIMAD.WIDE.U32 UR4, UR37, 0x38e38e39, URZ ;  /* 0x38e38e39250478a5 */ /* 0x000fc4000f8e003f */
[----:B------:R-:W-:Y:S02]  /*3980*/  USEL UR6, URZ, 0x1, !UP0 ;  /* 0x000000013f067887 */ /* 0x000fe4000c000000 */
[----:B------:R-:W-:Y:S02]  /*3990*/  USHF.R.U32.HI UR4, URZ, 0x1, UR5 ;  /* 0x000000013f047899 */ /* 0x000fe40008011605 */
[----:B------:R-:W-:Y:S02]  /*39a0*/  ULOP3.LUT UR36, UR36, UR6, URZ, 0x3c, !UPT ;  /* 0x0000000624247292 */ /* 0x000fe4000f8e3c3f */
[----:B------:R-:W-:Y:S02]  /*39b0*/  UIMAD UR37, UR4, -0x9, UR37 ;  /* 0xfffffff7042578a4 */ /* 0x000fe4000f8e0225 */
[----:B------:R-:W-:Y:S01]  /*39c0*/  @UP1 ULOP3.LUT UR36, UR36, 0x1, UR4, 0x78, !UPT ;  /* 0x0000000124241892 */ /* 0x000fe2000f8e7804 */
[----:B---3--:R-:W-:-:S04]  /*39d0*/  SHF.R.U32.HI R0, RZ, 0x7, R0 ;  /* 0x00000007ff007819 */ /* 0x008fc80000011600 */
[----:B------:R-:W-:Y:S02]  /*39e0*/  LOP3.LUT R0, R0, 0x1, RZ, 0xc0, !PT ;  /* 0x0000000100007812 */ /* 0x000fe400078ec0ff */
[----:B--2---:R-:W-:Y:S02]  /*39f0*/  SHF.R.U32.HI R3, RZ, 0x2, R6 ;  /* 0x00000002ff037819 */ /* 0x004fe40000011606 */
[----:B------:R-:W-:Y:S01]  /*3a00*/  LOP3.LUT R4, R6, 0x60, RZ, 0xc0, !PT ;  /* 0x0000006006047812 */ /* 0x000fe200078ec0ff */
[----:B------:R-:W-:Y:S01]  /*3a10*/  IMAD.SHL.U32 R208, R0, 0x40, RZ ;  /* 0x0000004000d07824 */ /* 0x000fe200078e00ff */
[----:B------:R-:W-:Y:S02]  /*3a20*/  LOP3.LUT R3, R3, 0x7, RZ, 0xc0, !PT ;  /* 0x0000000703037812 */ /* 0x000fe400078ec0ff */
[----:B------:R-:W-:Y:S02]  /*3a30*/  SHF.R.U32.HI R4, RZ, 0x1, R4 ;  /* 0x00000001ff047819 */ /* 0x000fe40000011604 */
[----:B------:R-:W-:-:S02]  /*3a40*/  LOP3.LUT R208, R208, 0x40, R3, 0xe2, !PT ;  /* 0x00000040d0d07812 */ /* 0x000fc400078ee203 */
[-C--:B------:R-:W-:Y:S02]  /*3a50*/  IADD3 R3, RZ, -R4.reuse, -R3 ;  /* 0x80000004ff037210 */ /* 0x080fe40007ffe803 */
[----:B------:R-:W-:-:S03]  /*3a60*/  LOP3.LUT R208, R208, R4, RZ, 0xfc, !PT ;  /* 0x00000004d0d07212 */ /* 0x000fc600078efcff */
[----:B------:R-:W-:Y:S01]  /*3a70*/  IMAD R8, R0, -0x40, R3 ;  /* 0xffffffc000087824 */ /* 0x000fe200078e0203 */
[----:B------:R-:W-:Y:S01]  /*3a80*/  LOP3.LUT R0, R6, 0x3, RZ, 0xc0, !PT ;  /* 0x0000000306007812 */ /* 0x000fe200078ec0ff */
[----:B------:R-:W-:Y:S02]  /*3a90*/  IMAD R3, R22, 0xb0, RZ ;  /* 0x000000b016037824 */ /* 0x000fe400078e02ff */
[----:B------:R-:W-:Y:S02]  /*3aa0*/  IMAD.SHL.U32 R6, R6, 0x2, RZ ;  /* 0x0000000206067824 */ /* 0x000fe400078e00ff */
[----:B0-----:R-:W-:Y:S01]  /*3ab0*/  IMAD R10, R0, -0x2, R5 ;  /* 0xfffffffe000a7824 */ /* 0x001fe200078e0205 */
[----:B------:R-:W-:Y:S01]  /*3ac0*/  ISETP.GE.AND P0, PT, R3, R5, PT ;  /* 0x000000050300720c */ /* 0x000fe20003f06270 */
[----:B------:R-:W-:Y:S01]  /*3ad0*/  IMAD R5, R15, UR8, RZ ;  /* 0x000000080f057c24 */ /* 0x000fe2000f8e02ff */
[----:B------:R-:W-:Y:S01]  /*3ae0*/  LOP3.LUT R6, R3, 0x6, R6, 0xf8, !PT ;  /* 0x0000000603067812 */ /* 0x000fe200078ef806 */
[----:B------:R-:W-:Y:S01]  /*3af0*/  IMAD.WIDE R208, R19, 0xc0, R208 ;  /* 0x000000c013d07825 */ /* 0x000fe200078e02d0 */
[----:B------:R-:W-:-:S02]  /*3b00*/  ISETP.GE.OR P0, PT, R9, UR7, P0 ;  /* 0x0000000709007c0c */ /* 0x000fc40008706670 */
[----:B------:R-:W-:Y:S01]  /*3b10*/  SHF.R.S32.HI R7, RZ, 0x1f, R6 ;  /* 0x0000001fff077819 */ /* 0x000fe20000011406 */
[----:B------:R-:W-:Y:S01]  /*3b20*/  IMAD R11, R16, UR9, R5 ;  /* 0x00000009100b7c24 */ /* 0x000fe2000f8e0205 */
[----:B------:R-:W-:Y:S01]  /*3b30*/  IADD3 R0, -R9, UR7, R8 ;  /* 0x0000000709007c10 */ /* 0x000fe2000fffe108 */
[----:B------:R-:W-:Y:S02]  /*3b40*/  IMAD.IADD R3, R10, 0x1, -R3 ;  /* 0x000000010a037824 */ /* 0x000fe400078e0a03 */
[----:B------:R-:W-:-:S04]  /*3b50*/  IMAD.WIDE.U32 R4, R16, UR8, R6 ;  /* 0x0000000810047c25 */ /* 0x000fc8000f8e0006 */
[----:B------:R-:W-:Y:S02]  /*3b60*/  IMAD.IADD R5, R5, 0x1, R11 ;  /* 0x0000000105057824 */ /* 0x000fe400078e020b */
[----:B------:R-:W-:Y:S01]  /*3b70*/  IMAD.MOV.U32 R19, RZ, RZ, -0x1 ;  /* 0xffffffffff137424 */ /* 0x000fe200078e00ff */
[----:B------:R-:W-:Y:S06]  /*3b80*/  @P0 BRA `(.L_x_29) ;  /* 0x000000a400bc0947 */ /* 0x000fec0003800000 */
[----:B------:R-:W0:Y:S01]  /*3b90*/  LDC.64 R206, c[0x0][0x5c8] ;  /* 0x00017200ffce7b82 */ /* 0x000e220000000a00 */
[----:B-----5:R-:W-:Y:S01]  /*3ba0*/  FSETP.NEU.AND P2, PT, R23, RZ, PT ;  /* 0x000000ff1700720b */ /* 0x020fe20003f4d000 */
[----:B------:R-:W-:Y:S01]  /*3bb0*/  BSSY B0, `(.L_x_29) ;  /* 0x0000a6c000007945 */ /* 0x000fe20003800000 */
[----:B------:R-:W-:-:S04]  /*3bc0*/  ISETP.GT.AND P0, PT, R3, RZ, PT ;  /* 0x000000ff0300720c */ /* 0x000fc80003f04270 */
[----:B------:R-:W-:Y:S01]  /*3bd0*/  ISETP.GT.AND P1, PT, R0, RZ, P0 ;  /* 0x000000ff0000720c */ /* 0x000fe20000724270 */
[-C--:B0-----:R-:W-:Y:S02]  /*3be0*/  IMAD R8, R209, R206.reuse, RZ ;  /* 0x000000ced1087224 */ /* 0x081fe400078e02ff */
[----:B------:R-:W-:-:S04]  /*3bf0*/  IMAD.WIDE.U32 R12, R208, R206, R4 ;  /* 0x000000ced00c7225 */ /* 0x000fc800078e0004 */
[----:B-1----:R-:W-:-:S04]  /*3c00*/  IMAD R201, R208, R207, R8 ;  /* 0x000000cfd0c97224 */ /* 0x002fc800078e0208 */
[----:B------:R-:W-:Y:S01]  /*3c10*/  IMAD.IADD R201, R13, 0x1, R201 ;  /* 0x000000010dc97824 */ /* 0x000fe200078e02c9 */
[----:B------:R-:W-:Y:S06]  /*3c20*/  @!P2 BRA `(.L_x_30) ;  /* 0x0000007400a0a947 */ /* 0x000fec0003800000 */
[----:B------:R-:W0:Y:S01]  /*3c30*/  LDC.64 R204, c[0x0][0x5b8] ;  /* 0x00016e00ffcc7b82 */ /* 0x000e220000000a00 */
[----:B------:R-:W-:-:S07]  /*3c40*/  ULDC.64 UR4, c[0x0][0x5c0] ;  /* 0x0001700000047ab9 */ /* 0x000fce0000000a00 */
[----:B------:R-:W1:Y:S08]  /*3c50*/  LDC.64 R202, c[0x0][0x5b0] ;  /* 0x00016c00ffca7b82 */ /* 0x000e700000000a00 */
[----:B------:R-:W2:Y:S01]  /*3c60*/  LDC.64 R20, c[0x0][0x5a8] ;  /* 0x00016a00ff147b82 */ /* 0x000ea20000000a00 */
[-C--:B0-----:R-:W-:Y:S02]  /*3c70*/  IMAD R4, R15, R204.reuse, RZ ;  /* 0x000000cc0f047224 */ /* 0x081fe400078e02ff */
[----:B------:R-:W-:-:S04]  /*3c80*/  IMAD.WIDE.U32 R8, R16, R204, R6 ;  /* 0x000000cc10087225 */ /* 0x000fc800078e0006 */
[----:B------:R-:W-:Y:S02]  /*3c90*/  IMAD R4, R16, R205, R4 ;  /* 0x000000cd10047224 */ /* 0x000fe400078e0204 */
[-C--:B-1----:R-:W-:Y:S02]  /*3ca0*/  IMAD R5, R209, R202.reuse, RZ ;  /* 0x000000cad1057224 */ /* 0x082fe400078e02ff */
[----:B------:R-:W-:Y:S02]  /*3cb0*/  IMAD.IADD R11, R9, 0x1, R4 ;  /* 0x00000001090b7824 */ /* 0x000fe400078e0204 */
[----:B------:R-:W-:Y:S02]  /*3cc0*/  IMAD.MOV.U32 R10, RZ, RZ, R8 ;  /* 0x000000ffff0a7224 */ /* 0x000fe400078e0008 */
[C---:B------:R-:W-:Y:S02]  /*3cd0*/  IMAD R5, R208.reuse, R203, R5 ;  /* 0x000000cbd0057224 */ /* 0x040fe400078e0205 */
[----:B------:R-:W-:-:S04]  /*3ce0*/  IMAD.WIDE.U32 R14, R208, R202, R10 ;  /* 0x000000cad00e7225 */ /* 0x000fc800078e000a */
[----:B------:R-:W-:Y:S01]  /*3cf0*/  IMAD.IADD R13, R15, 0x1, R5 ;  /* 0x000000010f0d7824 */ /* 0x000fe200078e0205 */
[----:B--2---:R-:W-:-:S04]  /*3d00*/  LEA R212, P2, R14, R20, 0x1 ;  /* 0x000000140ed47211 */ /* 0x004fc800078408ff */
[----:B------:R-:W-:-:S05]  /*3d10*/  LEA.HI.X R213, R14, R21, R13, 0x1, P2 ;  /* 0x000000150ed57211 */ /* 0x000fca00010f0c0d */
[----:B------:R-:W2:Y:S01]  /*3d20*/  @P1 LDG.E.LTC128B.U16 R22, desc[UR54][R212.64] ;  /* 0x00000036d4161981 */ /* 0x000ea2000c1e1520 */
[----:B------:R-:W-:Y:S01]  /*3d30*/  ISETP.GT.AND P3, PT, R3, 0x1, PT ;  /* 0x000000010300780c */ /* 0x000fe20003f64270 */
[----:B------:R-:W-:Y:S01]  /*3d40*/  IMAD.WIDE.U32 R210, R208, R202, R6 ;  /* 0x000000cad0d27225 */ /* 0x000fe200078e0006 */
[----:B------:R-:W-:Y:S03]  /*3d50*/  BSSY B1, `(.L_x_31) ;  /* 0x0000010000017945 */ /* 0x000fe60003800000 */
[----:B------:R-:W-:Y:S02]  /*3d60*/  IMAD.IADD R211, R5, 0x1, R211 ;  /* 0x0000000105d37824 */ /* 0x000fe400078e02d3 */
[----:B------:R-:W-:-:S04]  /*3d70*/  IMAD.WIDE.U32 R210, R16, R204, R210 ;  /* 0x000000cc10d27225 */ /* 0x000fc800078e00d2 */
[----:B--2---:R-:W-:-:S05]  /*3d80*/  HADD2.F32 R14, -RZ, R22.H0_H0 ;  /* 0x20000016ff0e7230 */ /* 0x004fca0000004100 */
[----:B------:R-:W-:Y:S01]  /*3d90*/  FMUL R13, R14, R23 ;  /* 0x000000170e0d7220 */ /* 0x000fe20000400000 */
[----:B------:R-:W-:-:S03]  /*3da0*/  LEA R14, P2, R12, UR4, 0x1 ;  /* 0x000000040c0e7c11 */ /* 0x000fc6000f8408ff */
[----:B------:R-:W-:Y:S01]  /*3db0*/  FFMA R13, R192, R200, R13 ;  /* 0x000000c8c00d7223 */ /* 0x000fe2000000000d */
[----:B------:R-:W-:Y:S01]  /*3dc0*/  LEA.HI.X R15, R12, UR5, R201, 0x1, P2 ;  /* 0x000000050c0f7c11 */ /* 0x000fe200090f0cc9 */
[----:B------:R-:W-:Y:S01]  /*3dd0*/  IMAD.IADD R192, R4, 0x1, R211 ;  /* 0x0000000104c07824 */ /* 0x000fe200078e02d3 */
[----:B------:R-:W-:Y:S02]  /*3de0*/  ISETP.GT.AND P2, PT, R0, RZ, P3 ;  /* 0x000000ff0000720c */ /* 0x000fe40001f44270 */
[----:B------:R-:W-:Y:S02]  /*3df0*/  F2FP.F16.F32.PACK_AB R201, RZ, R13 ;  /* 0x0000000dffc9723e */ /* 0x000fe400000000ff */
[----:B------:R-:W-:-:S03]  /*3e00*/  LEA R12, P4, R210, R20, 0x1 ;  /* 0x00000014d20c7211 */ /* 0x000fc600078808ff */
[----:B------:R0:W-:Y:S01]  /*3e10*/  @P1 STG.E.U16 desc[UR54][R14.64], R201 ;  /* 0x000000c90e001986 */ /* 0x0001e2000c101536 */
[----:B------:R-:W-:-:S05]  /*3e20*/  LEA.HI.X R13, R210, R21, R192, 0x1, P4 ;  /* 0x00000015d20d7211 */ /* 0x000fca00020f0cc0 */
[----:B------:R-:W-:Y:S05]  /*3e30*/  @!P2 BRA `(.L_x_32) ;  /* 0x000000000004a947 */ /* 0x000fea0003800000 */
[----:B------:R1:W5:Y:S02]  /*3e40*/  LDG.E.LTC128B.U16 R22, desc[UR54][R12.64+0x2] ;  /* 0x000002360c167981 */ /* 0x000364000c1e1520 */
.L_x_32:
[----:B------:R-:W-:Y:S05]  /*3e50*/  BSYNC B1 ;  /* 0x0000000000017941 */ /* 0x000fea0003800000 */
.L_x_31:
[----:B-----5:R-:W-:Y:S01]  /*3e60*/  HADD2.F32 R192, -RZ, R22.H0_H0 ;  /* 0x20000016ffc07230 */ /* 0x020fe20000004100 */
[----:B------:R-:W-:Y:S02]  /*3e70*/  ISETP.GT.AND P1, PT, R0, 0x8, P0 ;  /* 0x000000080000780c */ /* 0x000fe40000724270 */
[----:B------:R-:W-:Y:S02]  /*3e80*/  PRMT R216, R22, 0x7610, R216 ;  /* 0x0000761016d87816 */ /* 0x000fe400000000d8 */
[----:B------:R-:W-:-:S04]  /*3e90*/  FMUL R192, R192, R23 ;  /* 0x00000017c0c07220 */ /* 0x000fc80000400000 */
[----:B0-----:R-:W-:Y:S01]  /*3ea0*/  FFMA R201, R193, R200, R192 ;  /* 0x000000c8c1c97223 */ /* 0x001fe200000000c0 */
[C---:B------:R-:W-:Y:S01]  /*3eb0*/  SHF.L.U64.HI R193, R202.reuse, 0x3, R203 ;  /* 0x00000003cac17819 */ /* 0x040fe200000102cb */
[----:B------:R-:W-:-:S03]  /*3ec0*/  IMAD.SHL.U32 R192, R202, 0x8, RZ ;  /* 0x00000008cac07824 */ /* 0x000fc600078e00ff */
[----:B------:R-:W-:Y:S01]  /*3ed0*/  F2FP.F16.F32.PACK_AB R213, RZ, R201 ;  /* 0x000000c9ffd5723e */ /* 0x000fe200000000ff */
[----:B------:R-:W-:-:S04]  /*3ee0*/  IMAD.WIDE.U32 R214, R208, R202, R192 ;  /* 0x000000cad0d67225 */ /* 0x000fc800078e00c0 */
[----:B------:R-:W-:Y:S01]  /*3ef0*/  IMAD.IADD R205, R5, 0x1, R215 ;  /* 0x0000000105cd7824 */ /* 0x000fe200078e02d7 */
[----:B------:R-:W-:Y:S01]  /*3f00*/  IADD3 R201, P4, R8, R214, RZ ;  /* 0x000000d608c97210 */ /* 0x000fe20007f9e0ff */
[----:B------:R0:W-:Y:S04]  /*3f10*/  @P2 STG.E.U16 desc[UR54][R14.64+0x2], R213 ;  /* 0x000002d50e002986 */ /* 0x0001e8000c101536 */
[----:B------:R-:W-:Y:S01]  /*3f20*/  IMAD.X R212, R205, 0x1, R11, P4 ;  /* 0x00000001cdd47824 */ /* 0x000fe200020e060b */
[----:B------:R-:W-:-:S04]  /*3f30*/  LEA R210, P4, R201, R20, 0x1 ;  /* 0x00000014c9d27211 */ /* 0x000fc800078808ff */
[----:B------:R-:W-:-:S05]  /*3f40*/  LEA.HI.X R211, R201, R21, R212, 0x1, P4 ;  /* 0x00000015c9d37211 */ /* 0x000fca00020f0cd4 */
[----:B------:R2:W3:Y:S01]  /*3f50*/  @P1 LDG.E.LTC128B.U16 R216, desc[UR54][R210.64] ;  /* 0x00000036d2d81981 */ /* 0x0004e2000c1e1520 */
[----:B------:R-:W-:Y:S01]  /*3f60*/  IADD3 R212, P2, R6, R214, RZ ;  /* 0x000000d606d47210 */ /* 0x000fe20007f5e0ff */
[----:B------:R-:W-:Y:S04]  /*3f70*/  BSSY B1, `(.L_x_33) ;  /* 0x0000012000017945 */ /* 0x000fe80003800000 */
[----:B0-----:R-:W-:Y:S02]  /*3f80*/  IMAD.X R213, R7, 0x1, R205, P2 ;  /* 0x0000000107d57824 */ /* 0x001fe400010e06cd */
[----:B------:R-:W-:-:S03]  /*3f90*/  IMAD.WIDE.U32 R212, R16, R204, R212 ;  /* 0x000000cc10d47225 */ /* 0x000fc600078e00d4 */
[----:B--2---:R-:W-:Y:S01]  /*3fa0*/  LEA R210, P2, R212, R20, 0x1 ;  /* 0x00000014d4d27211 */ /* 0x004fe200078408ff */
[----:B---3--:R-:W-:-:S05]  /*3fb0*/  HADD2.F32 R22, -RZ, R216.H0_H0 ;  /* 0x200000d8ff167230 */ /* 0x008fca0000004100 */
[----:B------:R-:W-:Y:S01]  /*3fc0*/  FMUL R201, R22, R23 ;  /* 0x0000001716c97220 */ /* 0x000fe20000400000 */
[----:B------:R-:W-:-:S03]  /*3fd0*/  IMAD.IADD R22, R4, 0x1, R213 ;  /* 0x0000000104167824 */ /* 0x000fc600078e02d5 */
[----:B------:R-:W-:Y:S02]  /*3fe0*/  FFMA R201, R194, R200, R201 ;  /* 0x000000c8c2c97223 */ /* 0x000fe400000000c9 */
[----:B------:R-:W-:Y:S01]  /*3ff0*/  LEA.HI.X R211, R212, R21, R22, 0x1, P2 ;  /* 0x00000015d4d37211 */ /* 0x000fe200010f0c16 */
[----:B------:R-:W-:Y:S01]  /*4000*/  IMAD.SHL.U32 R22, R206, 0x10, RZ ;  /* 0x00000010ce167824 */ /* 0x000fe200078e00ff */
[----:B------:R-:W-:Y:S02]  /*4010*/  ISETP.GT.AND P2, PT, R0, 0x8, P3 ;  /* 0x000000080000780c */ /* 0x000fe40001f44270 */
[----:B------:R-:W-:Y:S02]  /*4020*/  F2FP.F16.F32.PACK_AB R194, RZ, R201 ;  /* 0x000000c9ffc2723e */ /* 0x000fe400000000ff */
[----:B------:R-:W-:Y:S02]  /*4030*/  IADD3 R212, P4, R22, R14, RZ ;  /* 0x0000000e16d47210 */ /* 0x000fe40007f9e0ff */
[----:B------:R-:W-:-:S05]  /*4040*/  SHF.L.U64.HI R201, R206, 0x4, R207 ;  /* 0x00000004cec97819 */ /* 0x000fca00000102cf */
[----:B------:R-:W-:-:S05]  /*4050*/  IMAD.X R213, R201, 0x1, R15, P4 ;  /* 0x00000001c9d57824 */ /* 0x000fca00020e060f */
[----:B------:R0:W-:Y:S01]  /*4060*/  @P1 STG.E.U16 desc[UR54][R212.64], R194 ;  /* 0x000000c2d4001986 */ /* 0x0001e2000c101536 */
[----:B------:R-:W-:Y:S05]  /*4070*/  @!P2 BRA `(.L_x_34) ;  /* 0x000000000004a947 */ /* 0x000fea0003800000 */
[----:B------:R2:W5:Y:S02]  /*4080*/  LDG.E.LTC128B.U16 R216, desc[UR54][R210.64+0x2] ;  /* 0x00000236d2d87981 */ /* 0x000564000c1e1520 */
.L_x_34:
[----:B------:R-:W-:Y:S05]  /*4090*/  BSYNC B1 ;  /* 0x0000000000017941 */ /* 0x000fea0003800000 */
.L_x_33:
[----:B0----5:R-:W-:Y:S01]  /*40a0*/  HADD2.F32 R194, -RZ, R216.H0_H0 ;  /* 0x200000d8ffc27230 */ /* 0x021fe20000004100 */
[----:B------:R-:W-:Y:S01]  /*40b0*/  ISETP.GT.AND P1, PT, R3, 0x8, PT ;  /* 0x000000080300780c */ /* 0x000fe20003f24270 */
[----:B------:R-:W-:Y:S03]  /*40c0*/  BSSY B1, `(.L_x_35) ;  /* 0x0000008000017945 */ /* 0x000fe60003800000 */
[----:B------:R-:W-:Y:S01]  /*40d0*/  FMUL R194, R194, R23 ;  /* 0x00000017c2c27220 */ /* 0x000fe20000400000 */
[----:B------:R-:W-:-:S03]  /*40e0*/  ISETP.GT.AND P4, PT, R0, RZ, P1 ;  /* 0x000000ff0000720c */ /* 0x000fc60000f84270 */
[----:B------:R-:W-:-:S05]  /*40f0*/  FFMA R194, R195, R200, R194 ;  /* 0x000000c8c3c27223 */ /* 0x000fca00000000c2 */
[----:B------:R-:W-:-:S05]  /*4100*/  F2FP.F16.F32.PACK_AB R194, RZ, R194 ;  /* 0x000000c2ffc2723e */ /* 0x000fca00000000ff */
[----:B------:R0:W-:Y:S01]  /*4110*/  @P2 STG.E.U16 desc[UR54][R212.64+0x2], R194 ;  /* 0x000002c2d4002986 */ /* 0x0001e2000c101536 */
[----:B------:R-:W-:Y:S05]  /*4120*/  @!P4 BRA `(.L_x_36) ;  /* 0x000000000004c947 */ /* 0x000fea0003800000 */
[----:B------:R3:W5:Y:S02]  /*4130*/  LDG.E.LTC128B.U16 R216, desc[UR54][R12.64+0x10] ;  /* 0x000010360cd87981 */ /* 0x000764000c1e1520 */
.L_x_36:
[----:B------:R-:W-:Y:S05]  /*4140*/  BSYNC B1 ;  /* 0x0000000000017941 */ /* 0x000fea0003800000 */
.L_x_35:
        /* <DEDUP_REMOVED lines=10> */
.L_x_38:
[----:B------:R-:W-:Y:S05]  /*41f0*/  BSYNC B1 ;  /* 0x0000000000017941 */ /* 0x000fea0003800000 */
.L_x_37:
[----:B-----5:R-:W-:Y:S01]  /*4200*/  HADD2.F32 R194, -RZ, R216.H0_H0 ;  /* 0x200000d8ffc27230 */ /* 0x020fe20000004100 */
[----:B------:R-:W-:Y:S01]  /*4210*/  ISETP.GT.AND P4, PT, R0, 0x8, P1 ;  /* 0x000000080000780c */ /* 0x000fe20000f84270 */
[----:B------:R-:W-:Y:S01]  /*4220*/  BSSY B1, `(.L_x_39) ;  /* 0x0000008000017945 */ /* 0x000fe20003800000 */
[----:B------:R-:W-:Y:S02]  /*4230*/  PRMT R196, R216, 0x7610, R196 ;  /* 0x00007610d8c47816 */ /* 0x000fe400000000c4 */
[----:B------:R-:W-:-:S04]  /*4240*/  FMUL R194, R194, R23 ;  /* 0x00000017c2c27220 */ /* 0x000fc80000400000 */
[----:B------:R-:W-:-:S05]  /*4250*/  FFMA R194, R197, R200, R194 ;  /* 0x000000c8c5c27223 */ /* 0x000fca00000000c2 */
[----:B------:R-:W-:-:S05]  /*4260*/  F2FP.F16.F32.PACK_AB R194, RZ, R194 ;  /* 0x000000c2ffc2723e */ /* 0x000fca00000000ff */
[----:B------:R0:W-:Y:S01]  /*4270*/  @P5 STG.E.U16 desc[UR54][R14.64+0x12], R194 ;  /* 0x000012c20e005986 */ /* 0x0001e2000c101536 */
[----:B------:R-:W-:Y:S05]  /*4280*/  @!P4 BRA `(.L_x_40) ;  /* 0x000000000004c947 */ /* 0x000fea0003800000 */
[----:B------:R0:W5:Y:S02]  /*4290*/  LDG.E.LTC128B.U16 R196, desc[UR54][R210.64+0x10] ;  /* 0x00001036d2c47981 */ /* 0x000164000c1e1520 */
.L_x_40:
[----:B------:R-:W-:Y:S05]  /*42a0*/  BSYNC B1 ;  /* 0x0000000000017941 */ /* 0x000fea0003800000 */
.L_x_39:
[----:B0----5:R-:W-:Y:S01]  /*42b0*/  HADD2.F32 R194, -RZ, R196.H0_H0 ;  /* 0x200000c4ffc27230 */ /* 0x021fe20000004100 */
[----:B------:R-:W-:Y:S01]  /*42c0*/  ISETP.GT.AND P5, PT, R0, 0x8, P2 ;  /* 0x000000080000780c */ /* 0x000fe200017a4270 */
[----:B------:R-:W-:Y:S03]  /*42d0*/  BSSY B1, `(.L_x_41) ;  /* 0x0000007000017945 */ /* 0x000fe60003800000 */
[----:B------:R-:W-:-:S04]  /*42e0*/  FMUL R195, R194, R23 ;  /* 0x00000017c2c37220 */ /* 0x000fc80000400000 */
[----:B------:R-:W-:-:S05]  /*42f0*/  FFMA R195, R198, R200, R195 ;  /* 0x000000c8c6c37223 */ /* 0x000fca00000000c3 */
[----:B------:R-:W-:-:S05]  /*4300*/  F2FP.F16.F32.PACK_AB R195, RZ, R195 ;  /* 0x000000c3ffc3723e */ /* 0x000fca00000000ff */
[----:B------:R0:W-:Y:S01]  /*4310*/  @P4 STG.E.U16 desc[UR54][R212.64+0x10], R195 ;  /* 0x000010c3d4004986 */ /* 0x0001e2000c101536 */
[----:B------:R-:W-:Y:S05]  /*4320*/  @!P5 BRA `(.L_x_42) ;  /* 0x000000000004d947 */ /* 0x000fea0003800000 */
[----:B------:R0:W5:Y:S02]  /*4330*/  LDG.E.LTC128B.U16 R196, desc[UR54][R210.64+0x12] ;  /* 0x00001236d2c47981 */ /* 0x000164000c1e1520 */
.L_x_42:
[----:B------:R-:W-:Y:S05]  /*4340*/  BSYNC B1 ;  /* 0x0000000000017941 */ /* 0x000fea0003800000 */
.L_x_41:
[----:B-----5:R-:W-:Y:S01]  /*4350*/  HADD2.F32 R10, -RZ, R196.H0_H0 ;  /* 0x200000c4ff0a7230 */ /* 0x020fe20000004100 */
[----:B------:R-:W-:Y:S01]  /*4360*/  ISETP.GT.AND P4, PT, R0, 0x80, P0 ;  /* 0x000000800000780c */ /* 0x000fe20000784270 */
[----:B------:R-:W-:Y:S02]  /*4370*/  IMAD.MOV.U32 R215, RZ, RZ, R205 ;  /* 0x000000ffffd77224 */ /* 0x000fe400078e00cd */
[----:B------:R-:W-:Y:S02]  /*4380*/  IMAD R203, R203, 0x78, RZ ;  /* 0x00000078cbcb7824 */ /* 0x000fe400078e02ff */
[----:B------:R-:W-:Y:S01]  /*4390*/  FMUL R10, R10, R23 ;  /* 0x000000170a0a7220 */ /* 0x000fe20000400000 */
[----:B------:R-:W-:-:S04]  /*43a0*/  IMAD.WIDE.U32 R214, R202, 0x78, R214 ;  /* 0x00000078cad67825 */ /* 0x000fc800078e00d6 */
[----:B------:R-:W-:Y:S01]  /*43b0*/  FFMA R10, R199, R200, R10 ;  /* 0x000000c8c70a7223 */ /* 0x000fe2000000000a */
[----:B------:R-:W-:-:S04]  /*43c0*/  IMAD.IADD R9, R215, 0x1, R203 ;  /* 0x00000001d7097824 */ /* 0x000fc800078e02cb */
[----:B------:R-:W-:-:S04]  /*43d0*/  F2FP.F16.F32.PACK_AB R10, RZ, R10 ;  /* 0x0000000aff0a723e */ /* 0x000fc800000000ff */
[----:B------:R-:W-:-:S05]  /*43e0*/  PRMT R198, R10, 0x7610, R198 ;  /* 0x000076100ac67816 */ /* 0x000fca00000000c6 */
[----:B------:R1:W-:Y:S01]  /*43f0*/  @P5 STG.E.U16 desc[UR54][R212.64+0x12], R198 ;  /* 0x000012c6d4005986 */ /* 0x0003e2000c101536 */
[----:B------:R-:W-:-:S05]  /*4400*/  IADD3 R10, P5, R8, R214, RZ ;  /* 0x000000d6080a7210 */ /* 0x000fca0007fbe0ff */
[----:B0-----:R-:W-:Y:S01]  /*4410*/  IMAD.X R195, R9, 0x1, R11, P5 ;  /* 0x0000000109c37824 */ /* 0x001fe200028e060b */
[----:B------:R-:W-:-:S04]  /*4420*/  LEA R194, P5, R10, R20, 0x1 ;  /* 0x000000140ac27211 */ /* 0x000fc800078a08ff */
[----:B------:R-:W-:Y:S02]  /*4430*/  LEA.HI.X R195, R10, R21, R195, 0x1, P5 ;  /* 0x000000150ac37211 */ /* 0x000fe400028f0cc3 */
[----:B------:R-:W-:-:S06]  /*4440*/  PRMT R10, R196, 0x7610, R10 ;  /* 0x00007610c40a7816 */ /* 0x000fcc000000000a */
[----:B------:R-:W2:Y:S01]  /*4450*/  @P4 LDG.E.LTC128B.U16 R10, desc[UR54][R194.64] ;  /* 0x00000036c20a4981 */ /* 0x000ea2000c1e1520 */
[----:B------:R-:W-:Y:S01]  /*4460*/  IMAD R207, R207, 0xf0, RZ ;  /* 0x000000f0cfcf7824 */ /* 0x000fe200078e02ff */
[----:B------:R-:W-:Y:S01]  /*4470*/  BSSY B1, `(.L_x_43) ;  /* 0x0000019000017945 */ /* 0x000fe20003800000 */
[----:B------:R-:W-:-:S04]  /*4480*/  IMAD.WIDE.U32 R218, R202, 0x78, R192 ;  /* 0x00000078cada7825 */ /* 0x000fc800078e00c0 */
[----:B------:R-:W-:Y:S02]  /*4490*/  IMAD.IADD R219, R203, 0x1, R219 ;  /* 0x00000001cbdb7824 */ /* 0x000fe400078e02db */
[----:B--2---:R-:W-:-:S05]  /*44a0*/  HADD2.F32 R196, -RZ, R10.H0_H0 ;  /* 0x2000000affc47230 */ /* 0x004fca0000004100 */
[----:B------:R-:W-:-:S04]  /*44b0*/  FMUL R197, R196, R23 ;  /* 0x00000017c4c57220 */ /* 0x000fc80000400000 */
[----:B------:R-:W-:-:S05]  /*44c0*/  FFMA R197, R184, R200, R197 ;  /* 0x000000c8b8c57223 */ /* 0x000fca00000000c5 */
[----:B------:R-:W-:Y:S01]  /*44d0*/  F2FP.F16.F32.PACK_AB R184, RZ, R197 ;  /* 0x000000c5ffb8723e */ /* 0x000fe200000000ff */
[----:B------:R-:W-:-:S03]  /*44e0*/  IMAD.WIDE.U32 R196, R206, 0xf0, R212 ;  /* 0x000000f0cec47825 */ /* 0x000fc600078e00d4 */
[----:B------:R-:W-:Y:S01]  /*44f0*/  PRMT R195, R184, 0x7610, R195 ;  /* 0x00007610b8c37816 */ /* 0x000fe200000000c3 */
[----:B------:R-:W-:Y:S02]  /*4500*/  IMAD.IADD R199, R197, 0x1, R207 ;  /* 0x00000001c5c77824 */ /* 0x000fe400078e02cf */
[----:B-1----:R-:W-:-:S05]  /*4510*/  @P4 IMAD.MOV.U32 R198, RZ, RZ, R196 ;  /* 0x000000ffffc64224 */ /* 0x002fca00078e00c4 */
[----:B------:R0:W-:Y:S02]  /*4520*/  @P4 STG.E.U16 desc[UR54][R198.64], R195 ;  /* 0x000000c3c6004986 */ /* 0x0001e4000c101536 */
[----:B0-----:R-:W-:-:S03]  /*4530*/  IMAD.WIDE.U32 R194, R208, R202, R218 ;  /* 0x000000cad0c27225 */ /* 0x001fc600078e00da */
[----:B------:R-:W-:-:S04]  /*4540*/  IADD3 R216, P4, R6, R194, RZ ;  /* 0x000000c206d87210 */ /* 0x000fc80007f9e0ff */
[----:B------:R-:W-:-:S03]  /*4550*/  IADD3.X R217, R7, R5, R195, P4, !PT ;  /* 0x0000000507d97210 */ /* 0x000fc600027fe4c3 */
[----:B------:R-:W-:-:S04]  /*4560*/  IMAD.WIDE.U32 R216, R16, R204, R216 ;  /* 0x000000cc10d87225 */ /* 0x000fc800078e00d8 */
[----:B------:R-:W-:Y:S01]  /*4570*/  IMAD.IADD R184, R4, 0x1, R217 ;  /* 0x0000000104b87824 */ /* 0x000fe200078e02d9 */
[----:B------:R-:W-:-:S04]  /*4580*/  LEA R194, P4, R216, R20, 0x1 ;  /* 0x00000014d8c27211 */ /* 0x000fc800078808ff */
[----:B------:R-:W-:Y:S02]  /*4590*/  LEA.HI.X R195, R216, R21, R184, 0x1, P4 ;  /* 0x00000015d8c37211 */ /* 0x000fe400020f0cb8 */
[----:B------:R-:W-:-:S04]  /*45a0*/  IADD3 R214, P4, P5, R8, R214, R192 ;  /* 0x000000d608d67210 */ /* 0x000fc80007d9e0c0 */
[----:B------:R-:W-:Y:S02]  /*45b0*/  IADD3.X R11, R11, R9, R193, P4, P5 ;  /* 0x000000090b0b7210 */ /* 0x000fe400027ea4c1 */
[----:B------:R-:W-:Y:S02]  /*45c0*/  ISETP.GT.AND P4, PT, R0, 0x80, P3 ;  /* 0x000000800000780c */ /* 0x000fe40001f84270 */
[----:B------:R-:W-:-:S11]  /*45d0*/  IADD3 R8, P5, R192, R218, RZ ;  /* 0x000000dac0087210 */ /* 0x000fd60007fbe0ff */
[----:B------:R-:W-:Y:S05]  /*45e0*/  @!P4 BRA `(.L_x_44) ;  /* 0x000000000004c947 */ /* 0x000fea0003800000 */
[----:B------:R0:W5:Y:S02]  /*45f0*/  LDG.E.LTC128B.U16 R10, desc[UR54][R194.64+0x2] ;  /* 0x00000236c20a7981 */ /* 0x000164000c1e1520 */
.L_x_44:
[----:B------:R-:W-:Y:S05]  /*4600*/  BSYNC B1 ;  /* 0x0000000000017941 */ /* 0x000fea0003800000 */
.L_x_43:
[----:B-----5:R-:W-:Y:S01]  /*4610*/  HADD2.F32 R184, -RZ, R10.H0_H0 ;  /* 0x2000000affb87230 */ /* 0x020fe20000004100 */
[----:B------:R-:W-:Y:S01]  /*4620*/  ISETP.GT.AND P0, PT, R0, 0x88, P0 ;  /* 0x000000880000780c */ /* 0x000fe20000704270 */
[----:B------:R-:W-:Y:S01]  /*4630*/  IMAD.X R9, R219, 0x1, R193, P5 ;  /* 0x00000001db097824 */ /* 0x000fe200028e06c1 */
[----:B------:R-:W-:Y:S02]  /*4640*/  BSSY B1, `(.L_x_45) ;  /* 0x000000e000017945 */ /* 0x000fe40003800000 */
[----:B------:R-:W-:Y:S01]  /*4650*/  FMUL R184, R184, R23 ;  /* 0x00000017b8b87220 */ /* 0x000fe20000400000 */
[----:B------:R-:W-:-:S04]  /*4660*/  IMAD.WIDE.U32 R202, R208, R202, R8 ;  /* 0x000000cad0ca7225 */ /* 0x000fc800078e0008 */
[----:B------:R-:W-:Y:S01]  /*4670*/  FFMA R184, R185, R200, R184 ;  /* 0x000000c8b9b87223 */ /* 0x000fe200000000b8 */
[----:B------:R-:W-:Y:S01]  /*4680*/  @P4 IMAD.MOV.U32 R185, RZ, RZ, R199 ;  /* 0x000000ffffb94224 */ /* 0x000fe200078e00c7 */
[----:B------:R-:W-:-:S03]  /*4690*/  IADD3 R8, P5, R6, R202, RZ ;  /* 0x000000ca06087210 */ /* 0x000fc60007fbe0ff */
[----:B------:R-:W-:-:S04]  /*46a0*/  F2FP.F16.F32.PACK_AB R184, RZ, R184 ;  /* 0x000000b8ffb8723e */ /* 0x000fc800000000ff */
[----:B------:R-:W-:Y:S01]  /*46b0*/  PRMT R9, R184, 0x7610, R9 ;  /* 0x00007610b8097816 */ /* 0x000fe20000000009 */
[----:B------:R-:W-:-:S05]  /*46c0*/  @P4 IMAD.MOV.U32 R184, RZ, RZ, R196 ;  /* 0x000000ffffb84224 */ /* 0x000fca00078e00c4 */
[----:B------:R1:W-:Y:S02]  /*46d0*/  @P4 STG.E.U16 desc[UR54][R184.64+0x2], R9 ;  /* 0x00000209b8004986 */ /* 0x0003e4000c101536 */
[----:B-1----:R-:W-:-:S04]  /*46e0*/  LEA R184, P4, R214, R20, 0x1 ;  /* 0x00000014d6b87211 */ /* 0x002fc800078808ff */
[----:B------:R-:W-:Y:S01]  /*46f0*/  LEA.HI.X R185, R214, R21, R11, 0x1, P4 ;  /* 0x00000015d6b97211 */ /* 0x000fe200020f0c0b */
[----:B------:R-:W-:Y:S08]  /*4700*/  @!P0 BRA `(.L_x_46) ;  /* 0x0000000000048947 */ /* 0x000ff00003800000 */
[----:B------:R1:W5:Y:S02]  /*4710*/  LDG.E.LTC128B.U16 R10, desc[UR54][R184.64] ;  /* 0x00000036b80a7981 */ /* 0x000364000c1e1520 */
.L_x_46:
[----:B------:R-:W-:Y:S05]  /*4720*/  BSYNC B1 ;  /* 0x0000000000017941 */ /* 0x000fea0003800000 */
.L_x_45:
[----:B-----5:R-:W-:Y:S01]  /*4730*/  HADD2.F32 R6, -RZ, R10.H0_H0 ;  /* 0x2000000aff067230 */ /* 0x020fe20000004100 */
[----:B------:R-:W-:Y:S01]  /*4740*/  IADD3.X R9, R7, R5, R203, P5, !PT ;  /* 0x0000000507097210 */ /* 0x000fe20002ffe4cb */
[----:B------:R-:W-:Y:S01]  /*4750*/  BSSY B1, `(.L_x_47) ;  /* 0x000000e000017945 */ /* 0x000fe20003800000 */
[----:B------:R-:W-:Y:S02]  /*4760*/  ISETP.GT.AND P3, PT, R0, 0x88, P3 ;  /* 0x000000880000780c */ /* 0x000fe40001f64270 */
[----:B------:R-:W-:Y:S01]  /*4770*/  FMUL R5, R6, R23 ;  /* 0x0000001706057220 */ /* 0x000fe20000400000 */
[----:B------:R-:W-:Y:S01]  /*4780*/  IADD3 R6, P4, R22, R196, RZ ;  /* 0x000000c416067210 */ /* 0x000fe20007f9e0ff */
[----:B------:R-:W-:-:S04]  /*4790*/  IMAD.WIDE.U32 R8, R16, R204, R8 ;  /* 0x000000cc10087225 */ /* 0x000fc800078e0008 */
[----:B------:R-:W-:Y:S01]  /*47a0*/  FFMA R5, R186, R200, R5 ;  /* 0x000000c8ba057223 */ /* 0x000fe20000000005 */
[----:B------:R-:W-:Y:S01]  /*47b0*/  IMAD.X R7, R199, 0x1, R201, P4 ;  /* 0x00000001c7077824 */ /* 0x000fe200020e06c9 */
[----:B------:R-:W-:Y:S01]  /*47c0*/  LEA R20, P5, R8, R20, 0x1 ;  /* 0x0000001408147211 */ /* 0x000fe200078a08ff */
[----:B------:R-:W-:Y:S02]  /*47d0*/  IMAD.IADD R4, R4, 0x1, R9 ;  /* 0x0000000104047824 */ /* 0x000fe400078e0209 */
[----:B------:R-:W-:-:S03]  /*47e0*/  F2FP.F16.F32.PACK_AB R5, RZ, R5 ;  /* 0x00000005ff05723e */ /* 0x000fc600000000ff */
[----:B------:R-:W-:Y:S02]  /*47f0*/  LEA.HI.X R21, R8, R21, R4, 0x1, P5 ;  /* 0x0000001508157211 */ /* 0x000fe400028f0c04 */
[----:B------:R2:W-:Y:S01]  /*4800*/  @P0 STG.E.U16 desc[UR54][R6.64], R5 ;  /* 0x0000000506000986 */ /* 0x0005e2000c101536 */
[----:B------:R-:W-:Y:S05]  /*4810*/  @!P3 BRA `(.L_x_48) ;  /* 0x000000000004b947 */ /* 0x000fea0003800000 */
[----:B------:R0:W5:Y:S02]  /*4820*/  LDG.E.LTC128B.U16 R10, desc[UR54][R20.64+0x2] ;  /* 0x00000236140a7981 */ /* 0x000164000c1e1520 */
.L_x_48:
[----:B------:R-:W-:Y:S05]  /*4830*/  BSYNC B1 ;  /* 0x0000000000017941 */ /* 0x000fea0003800000 */
.L_x_47:
[----:B-----5:R-:W-:Y:S01]  /*4840*/  HADD2.F32 R4, -RZ, R10.H0_H0 ;  /* 0x2000000aff047230 */ /* 0x020fe20000004100 */
[----:B------:R-:W-:Y:S01]  /*4850*/  ISETP.GT.AND P0, PT, R0, 0x80, P1 ;  /* 0x000000800000780c */ /* 0x000fe20000f04270 */
[----:B--2---:R-:W-:Y:S01]  /*4860*/  @P3 IMAD.MOV.U32 R5, RZ, RZ, R7 ;  /* 0x000000ffff053224 */ /* 0x004fe200078e0007 */
[----:B------:R-:W-:Y:S02]  /*4870*/  BSSY B1, `(.L_x_49) ;  /* 0x0000009000017945 */ /* 0x000fe40003800000 */
[----:B------:R-:W-:-:S04]  /*4880*/  FMUL R4, R4, R23 ;  /* 0x0000001704047220 */ /* 0x000fc80000400000 */
[----:B------:R-:W-:-:S05]  /*4890*/  FFMA R4, R187, R200, R4 ;  /* 0x000000c8bb047223 */ /* 0x000fca0000000004 */
[----:B------:R-:W-:-:S04]  /*48a0*/  F2FP.F16.F32.PACK_AB R4, RZ, R4 ;  /* 0x00000004ff04723e */ /* 0x000fc800000000ff */
[----:B------:R-:W-:Y:S01]  /*48b0*/  PRMT R8, R4, 0x7610, R8 ;  /* 0x0000761004087816 */ /* 0x000fe20000000008 */
[----:B------:R-:W-:-:S05]  /*48c0*/  @P3 IMAD.MOV.U32 R4, RZ, RZ, R6 ;  /* 0x000000ffff043224 */ /* 0x000fca00078e0006 */
[----:B------:R2:W-:Y:S01]  /*48d0*/  @P3 STG.E.U16 desc[UR54][R4.64+0x2], R8 ;  /* 0x0000020804003986 */ /* 0x0005e2000c101536 */
[----:B------:R-:W-:Y:S05]  /*48e0*/  @!P0 BRA `(.L_x_50) ;  /* 0x0000000000048947 */ /* 0x000fea0003800000 */
[----:B------:R0:W5:Y:S02]  /*48f0*/  LDG.E.LTC128B.U16 R10, desc[UR54][R194.64+0x10] ;  /* 0x00001036c20a7981 */ /* 0x000164000c1e1520 */
.L_x_50:
[----:B------:R-:W-:Y:S05]  /*4900*/  BSYNC B1 ;  /* 0x0000000000017941 */ /* 0x000fea0003800000 */
.L_x_49:
[----:B--2--5:R-:W-:Y:S01]  /*4910*/  HADD2.F32 R4, -RZ, R10.H0_H0 ;  /* 0x2000000aff047230 */ /* 0x024fe20000004100 */
[----:B------:R-:W-:Y:S01]  /*4920*/  ISETP.GT.AND P3, PT, R0, 0x80, P2 ;  /* 0x000000800000780c */ /* 0x000fe20001764270 */
[----:B------:R-:W-:Y:S03]  /*4930*/  BSSY B1, `(.L_x_51) ;  /* 0x000000a000017945 */ /* 0x000fe60003800000 */
[----:B------:R-:W-:Y:S01]  /*4940*/  FMUL R5, R4, R23 ;  /* 0x0000001704057220 */ /* 0x000fe20000400000 */
[----:B------:R-:W-:-:S03]  /*4950*/  @P0 IMAD.MOV.U32 R4, RZ, RZ, R196 ;  /* 0x000000ffff040224 */ /* 0x000fc600078e00c4 */
[----:B------:R-:W-:-:S05]  /*4960*/  FFMA R5, R188, R200, R5 ;  /* 0x000000c8bc057223 */ /* 0x000fca0000000005 */
[----:B------:R-:W-:-:S04]  /*4970*/  F2FP.F16.F32.PACK_AB R5, RZ, R5 ;  /* 0x00000005ff05723e */ /* 0x000fc800000000ff */
[----:B------:R-:W-:Y:S01]  /*4980*/  PRMT R8, R5, 0x7610, R8 ;  /* 0x0000761005087816 */ /* 0x000fe20000000008 */
[----:B------:R-:W-:-:S05]  /*4990*/  @P0 IMAD.MOV.U32 R5, RZ, RZ, R199 ;  /* 0x000000ffff050224 */ /* 0x000fca00078e00c7 */
[----:B------:R2:W-:Y:S01]  /*49a0*/  @P0 STG.E.U16 desc[UR54][R4.64+0x10], R8 ;  /* 0x0000100804000986 */ /* 0x0005e2000c101536 */
[----:B------:R-:W-:Y:S05]  /*49b0*/  @!P3 BRA `(.L_x_52) ;  /* 0x000000000004b947 */ /* 0x000fea0003800000 */
[----:B------:R0:W5:Y:S02]  /*49c0*/  LDG.E.LTC128B.U16 R10, desc[UR54][R194.64+0x12] ;  /* 0x00001236c20a7981 */ /* 0x000164000c1e1520 */
.L_x_52:
[----:B------:R-:W-:Y:S05]  /*49d0*/  BSYNC B1 ;  /* 0x0000000000017941 */ /* 0x000fea0003800000 */
.L_x_51:
[----:B--2--5:R-:W-:Y:S01]  /*49e0*/  HADD2.F32 R4, -RZ, R10.H0_H0 ;  /* 0x2000000aff047230 */ /* 0x024fe20000004100 */
[----:B------:R-:W-:Y:S01]  /*49f0*/  ISETP.GT.AND P1, PT, R0, 0x88, P1 ;  /* 0x000000880000780c */ /* 0x000fe20000f24270 */
[----:B------:R-:W-:Y:S01]  /*4a00*/  @P3 IMAD.MOV.U32 R197, RZ, RZ, R199 ;  /* 0x000000ffffc53224 */ /* 0x000fe200078e00c7 */
[----:B------:R-:W-:Y:S02]  /*4a10*/  BSSY B1, `(.L_x_53) ;  /* 0x0000007000017945 */ /* 0x000fe40003800000 */
[----:B------:R-:W-:-:S04]  /*4a20*/  FMUL R4, R4, R23 ;  /* 0x0000001704047220 */ /* 0x000fc80000400000 */
[----:B------:R-:W-:-:S05]  /*4a30*/  FFMA R4, R189, R200, R4 ;  /* 0x000000c8bd047223 */ /* 0x000fca0000000004 */
[----:B------:R-:W-:-:S05]  /*4a40*/  F2FP.F16.F32.PACK_AB R4, RZ, R4 ;  /* 0x00000004ff04723e */ /* 0x000fca00000000ff */
[----:B------:R2:W-:Y:S01]  /*4a50*/  @P3 STG.E.U16 desc[UR54][R196.64+0x12], R4 ;  /* 0x00001204c4003986 */ /* 0x0005e2000c101536 */
[----:B------:R-:W-:Y:S05]  /*4a60*/  @!P1 BRA `(.L_x_54) ;  /* 0x0000000000049947 */ /* 0x000fea0003800000 */
[----:B------:R0:W5:Y:S02]  /*4a70*/  LDG.E.LTC128B.U16 R10, desc[UR54][R20.64+0x10] ;  /* 0x00001036140a7981 */ /* 0x000164000c1e1520 */
.L_x_54:
[----:B------:R-:W-:Y:S05]  /*4a80*/  BSYNC B1 ;  /* 0x0000000000017941 */ /* 0x000fea0003800000 */
.L_x_53:
        /* <DEDUP_REMOVED lines=12> */
.L_x_56:
[----:B------:R-:W-:Y:S05]  /*4b50*/  BSYNC B1 ;  /* 0x0000000000017941 */ /* 0x000fea0003800000 */
.L_x_55:
[----:B--2--5:R-:W-:Y:S01]  /*4b60*/  HADD2.F32 R4, -RZ, R10.H0_H0 ;  /* 0x2000000aff047230 */ /* 0x024fe20000004100 */
        /* <DEDUP_REMOVED lines=9> */
.L_x_58:
[----:B------:R-:W-:Y:S05]  /*4c00*/  BSYNC B1 ;  /* 0x0000000000017941 */ /* 0x000fea0003800000 */
.L_x_57:
        /* <DEDUP_REMOVED lines=10> */
.L_x_60:
[----:B------:R-:W-:Y:S05]  /*4cb0*/  BSYNC B1 ;  /* 0x0000000000017941 */ /* 0x000fea0003800000 */
.L_x_59:
[----:B-----5:R-:W-:Y:S01]  /*4cc0*/  HADD2.F32 R4, -RZ, R10.H0_H0 ;  /* 0x2000000aff047230 */ /* 0x020fe20000004100 */
        /* <DEDUP_REMOVED lines=8> */
.L_x_62:
[----:B------:R-:W-:Y:S05]  /*4d50*/  BSYNC B1 ;  /* 0x0000000000017941 */ /* 0x000fea0003800000 */
.L_x_61:
[----:B0----5:R-:W-:Y:S01]  /*4d60*/  HADD2.F32 R4, -RZ, R10.H0_H0 ;  /* 0x2000000aff047230 */ /* 0x021fe20000004100 */
[----:B------:R-:W-:Y:S01]  /*4d70*/  ISETP.GT.AND P4, PT, R0, 0x8, P2 ;  /* 0x000000080000780c */ /* 0x000fe20001784270 */
[----:B------:R-:W-:Y:S03]  /*4d80*/  BSSY B1, `(.L_x_63) ;  /* 0x0000007000017945 */ /* 0x000fe60003800000 */
[----:B--2---:R-:W-:-:S04]  /*4d90*/  FMUL R5, R4, R23 ;  /* 0x0000001704057220 */ /* 0x004fc80000400000 */
[----:B------:R-:W-:-:S05]  /*4da0*/  FFMA R5, R178, R200, R5 ;  /* 0x000000c8b2057223 */ /* 0x000fca0000000005 */
[----:B------:R-:W-:-:S05]  /*4db0*/  F2FP.F16.F32.PACK_AB R5, RZ, R5 ;  /* 0x00000005ff05723e */ /* 0x000fca00000000ff */
[----:B------:R0:W-:Y:S01]  /*4dc0*/  @P0 STG.E.U16 desc[UR54][R212.64+0x20], R5 ;  /* 0x00002005d4000986 */ /* 0x0001e2000c101536 */
[----:B------:R-:W-:Y:S05]  /*4dd0*/  @!P4 BRA `(.L_x_64) ;  /* 0x000000000004c947 */ /* 0x000fea0003800000 */
[----:B------:R2:W5:Y:S02]  /*4de0*/  LDG.E.LTC128B.U16 R10, desc[UR54][R210.64+0x22] ;  /* 0x00002236d20a7981 */ /* 0x000564000c1e1520 */
.L_x_64:
[----:B------:R-:W-:Y:S05]  /*4df0*/  BSYNC B1 ;  /* 0x0000000000017941 */ /* 0x000fea0003800000 */
.L_x_63:
[----:B-----5:R-:W-:Y:S01]  /*4e00*/  HADD2.F32 R4, -RZ, R10.H0_H0 ;  /* 0x2000000aff047230 */ /* 0x020fe20000004100 */
        /* <DEDUP_REMOVED lines=9> */
.L_x_66:
[----:B------:R-:W-:Y:S05]  /*4ea0*/  BSYNC B1 ;  /* 0x0000000000017941 */ /* 0x000fea0003800000 */
.L_x_65:
        /* <DEDUP_REMOVED lines=10> */
.L_x_68:
[----:B------:R-:W-:Y:S05]  /*4f50*/  BSYNC B1 ;  /* 0x0000000000017941 */ /* 0x000fea0003800000 */
.L_x_67:
        /* <DEDUP_REMOVED lines=9> */
.L_x_70:
[----:B------:R-:W-:Y:S05]  /*4ff0*/  BSYNC B1 ;  /* 0x0000000000017941 */ /* 0x000fea0003800000 */
.L_x_69:
        /* <DEDUP_REMOVED lines=9> */
.L_x_72:
[----:B------:R-:W-:Y:S05]  /*5090*/  BSYNC B1 ;  /* 0x0000000000017941 */ /* 0x000fea0003800000 */
.L_x_71:
        /* <DEDUP_REMOVED lines=9> */
.L_x_74:
[----:B------:R-:W-:Y:S05]  /*5130*/  BSYNC B1 ;  /* 0x0000000000017941 */ /* 0x000fea0003800000 */
.L_x_73:
[----:B0----5:R-:W-:Y:S01]  /*5140*/  HADD2.F32 R4, -RZ, R10.H0_H0 ;  /* 0x2000000aff047230 */ /* 0x021fe20000004100 */
[----:B------:R-:W-:Y:S01]  /*5150*/  ISETP.GT.AND P4, PT, R0, 0x80, P2 ;  /* 0x000000800000780c */ /* 0x000fe20001784270 */
[----:B------:R-:W-:Y:S01]  /*5160*/  IMAD.WIDE.U32 R6, R206, 0xf0, R212 ;  /* 0x000000f0ce067825 */ /* 0x000fe200078e00d4 */
[----:B------:R-:W-:Y:S03]  /*5170*/  BSSY B1, `(.L_x_75) ;  /* 0x000000a000017945 */ /* 0x000fe60003800000 */
[----:B------:R-:W-:-:S04]  /*5180*/  FMUL R5, R4, R23 ;  /* 0x0000001704057220 */ /* 0x000fc80000400000 */
[----:B------:R-:W-:-:S05]  /*5190*/  FFMA R5, R168, R200, R5 ;  /* 0x000000c8a8057223 */ /* 0x000fca0000000005 */
[----:B------:R-:W-:Y:S01]  /*51a0*/  F2FP.F16.F32.PACK_AB R4, RZ, R5 ;  /* 0x00000005ff04723e */ /* 0x000fe200000000ff */
[----:B------:R-:W-:-:S03]  /*51b0*/  IMAD.IADD R5, R207, 0x1, R7 ;  /* 0x00000001cf057824 */ /* 0x000fc600078e0207 */
[----:B------:R-:W-:Y:S01]  /*51c0*/  PRMT R8, R4, 0x7610, R8 ;  /* 0x0000761004087816 */ /* 0x000fe20000000008 */
[----:B------:R-:W-:-:S05]  /*51d0*/  IMAD.MOV.U32 R4, RZ, RZ, R6 ;  /* 0x000000ffff047224 */ /* 0x000fca00078e0006 */
[----:B------:R0:W-:Y:S01]  /*51e0*/  @P5 STG.E.U16 desc[UR54][R4.64+0x20], R8 ;  /* 0x0000200804005986 */ /* 0x0001e2000c101536 */
[----:B------:R-:W-:Y:S05]  /*51f0*/  @!P4 BRA `(.L_x_76) ;  /* 0x000000000004c947 */ /* 0x000fea0003800000 */
[----:B------:R0:W5:Y:S02]  /*5200*/  LDG.E.LTC128B.U16 R10, desc[UR54][R194.64+0x22] ;  /* 0x00002236c20a7981 */ /* 0x000164000c1e1520 */
.L_x_76:
[----:B------:R-:W-:Y:S05]  /*5210*/  BSYNC B1 ;  /* 0x0000000000017941 */ /* 0x000fea0003800000 */
.L_x_75:
        /* <DEDUP_REMOVED lines=9> */
.L_x_78:
[----:B------:R-:W-:Y:S05]  /*52b0*/  BSYNC B1 ;  /* 0x0000000000017941 */ /* 0x000fea0003800000 */
.L_x_77:
[----:B0----5:R-:W-:Y:S01]  /*52c0*/  HADD2.F32 R8, -RZ, R10.H0_H0 ;  /* 0x2000000aff087230 */ /* 0x021fe20000004100 */
[----:B------:R-:W-:Y:S01]  /*52d0*/  IADD3 R6, P4, R22, R6, RZ ;  /* 0x0000000616067210 */ /* 0x000fe20007f9e0ff */
[----:B------:R-:W-:Y:S01]  /*52e0*/  BSSY B1, `(.L_x_79) ;  /* 0x0000009000017945 */ /* 0x000fe20003800000 */
[----:B------:R-:W-:Y:S02]  /*52f0*/  ISETP.GT.AND P2, PT, R0, 0x88, P2 ;  /* 0x000000880000780c */ /* 0x000fe40001744270 */
[----:B------:R-:W-:-:S04]  /*5300*/  FMUL R7, R8, R23 ;  /* 0x0000001708077220 */ /* 0x000fc80000400000 */
[----:B------:R-:W-:-:S05]  /*5310*/  FFMA R7, R170, R200, R7 ;  /* 0x000000c8aa077223 */ /* 0x000fca0000000007 */
[----:B------:R-:W-:Y:S01]  /*5320*/  F2FP.F16.F32.PACK_AB R8, RZ, R7 ;  /* 0x00000007ff08723e */ /* 0x000fe200000000ff */
[----:B------:R-:W-:-:S05]  /*5330*/  IMAD.X R7, R201, 0x1, R5, P4 ;  /* 0x00000001c9077824 */ /* 0x000fca00020e0605 */
[----:B------:R0:W-:Y:S01]  /*5340*/  @P3 STG.E.U16 desc[UR54][R6.64+0x20], R8 ;  /* 0x0000200806003986 */ /* 0x0001e2000c101536 */
[----:B------:R-:W-:Y:S05]  /*5350*/  @!P2 BRA `(.L_x_80) ;  /* 0x000000000004a947 */ /* 0x000fea0003800000 */
[----:B------:R0:W5:Y:S02]  /*5360*/  LDG.E.LTC128B.U16 R10, desc[UR54][R20.64+0x22] ;  /* 0x00002236140a7981 */ /* 0x000164000c1e1520 */
.L_x_80:
[----:B------:R-:W-:Y:S05]  /*5370*/  BSYNC B1 ;  /* 0x0000000000017941 */ /* 0x000fea0003800000 */
.L_x_79:
        /* <DEDUP_REMOVED lines=9> */
.L_x_82:
[----:B------:R-:W-:Y:S05]  /*5410*/  BSYNC B1 ;  /* 0x0000000000017941 */ /* 0x000fea0003800000 */
.L_x_81:
        /* <DEDUP_REMOVED lines=9> */
.L_x_84:
[----:B------:R-:W-:Y:S05]  /*54b0*/  BSYNC B1 ;  /* 0x0000000000017941 */ /* 0x000fea0003800000 */
.L_x_83:
        /* <DEDUP_REMOVED lines=9> */
.L_x_86:
[----:B------:R-:W-:Y:S05]  /*5550*/  BSYNC B1 ;  /* 0x0000000000017941 */ /* 0x000fea0003800000 */
.L_x_85:
        /* <DEDUP_REMOVED lines=9> */
.L_x_88:
[----:B------:R-:W-:Y:S05]  /*55f0*/  BSYNC B1 ;  /* 0x0000000000017941 */ /* 0x000fea0003800000 */
.L_x_87:
        /* <DEDUP_REMOVED lines=10> */
.L_x_90:
[----:B------:R-:W-:Y:S05]  /*56a0*/  BSYNC B1 ;  /* 0x0000000000017941 */ /* 0x000fea0003800000 */
.L_x_89:
        /* <DEDUP_REMOVED lines=10> */
.L_x_92:
[----:B------:R-:W-:Y:S05]  /*5750*/  BSYNC B1 ;  /* 0x0000000000017941 */ /* 0x000fea0003800000 */
.L_x_91:
        /* <DEDUP_REMOVED lines=9> */
.L_x_94:
[----:B------:R-:W-:Y:S05]  /*57f0*/  BSYNC B1 ;  /* 0x0000000000017941 */ /* 0x000fea0003800000 */
.L_x_93:
        /* <DEDUP_REMOVED lines=9> */
.L_x_96:
[----:B------:R-:W-:Y:S05]  /*5890*/  BSYNC B1 ;  /* 0x0000000000017941 */ /* 0x000fea0003800000 */
.L_x_95:
        /* <DEDUP_REMOVED lines=10> */
.L_x_98:
[----:B------:R-:W-:Y:S05]  /*5940*/  BSYNC B1 ;  /* 0x0000000000017941 */ /* 0x000fea0003800000 */
.L_x_97:
        /* <DEDUP_REMOVED lines=10> */
.L_x_100:
[----:B------:R-:W-:Y:S05]  /*59f0*/  BSYNC B1 ;  /* 0x0000000000017941 */ /* 0x000fea0003800000 */
.L_x_99:
        /* <DEDUP_REMOVED lines=9> */
.L_x_102:
[----:B------:R-:W-:Y:S05]  /*5a90*/  BSYNC B1 ;  /* 0x0000000000017941 */ /* 0x000fea0003800000 */
.L_x_101:
        /* <DEDUP_REMOVED lines=9> */
.L_x_104:
[----:B------:R-:W-:Y:S05]  /*5b30*/  BSYNC B1 ;  /* 0x0000000000017941 */ /* 0x000fea0003800000 */
.L_x_103:
        /* <DEDUP_REMOVED lines=9> */
.L_x_106:
[----:B------:R-:W-:Y:S05]  /*5bd0*/  BSYNC B1 ;  /* 0x0000000000017941 */ /* 0x000fea0003800000 */
.L_x_105:
        /* <DEDUP_REMOVED lines=9> */
.L_x_108:
[----:B------:R-:W-:Y:S05]  /*5c70*/  BSYNC B1 ;  /* 0x0000000000017941 */ /* 0x000fea0003800000 */
.L_x_107:
        /* <DEDUP_REMOVED lines=9> */
.L_x_110:
[----:B------:R-:W-:Y:S05]  /*5d10*/  BSYNC B1 ;  /* 0x0000000000017941 */ /* 0x000fea0003800000 */
.L_x_109:
        /* <DEDUP_REMOVED lines=9> */
.L_x_112:
[----:B------:R-:W-:Y:S05]  /*5db0*/  BSYNC B1 ;  /* 0x0000000000017941 */ /* 0x000fea0003800000 */
.L_x_111:
        /* <DEDUP_REMOVED lines=9> */
.L_x_114:
[----:B------:R-:W-:Y:S05]  /*5e50*/  BSYNC B1 ;  /* 0x0000000000017941 */ /* 0x000fea0003800000 */
.L_x_113:
        /* <DEDUP_REMOVED lines=9> */
.L_x_116:
[----:B------:R-:W-:Y:S05]  /*5ef0*/  BSYNC B1 ;  /* 0x0000000000017941 */ /* 0x000fea0003800000 */
.L_x_115:
        /* <DEDUP_REMOVED lines=9> */
.L_x_118:
[----:B------:R-:W-:Y:S05]  /*5f90*/  BSYNC B1 ;  /* 0x0000000000017941 */ /* 0x000fea0003800000 */
.L_x_117:
        /* <DEDUP_REMOVED lines=9> */
.L_x_120:
[----:B------:R-:W-:Y:S05]  /*6030*/  BSYNC B1 ;  /* 0x0000000000017941 */ /* 0x000fea0003800000 */
.L_x_119:
        /* <DEDUP_REMOVED lines=10> */
.L_x_122:
[----:B------:R-:W-:Y:S05]  /*60e0*/  BSYNC B1 ;  /* 0x0000000000017941 */ /* 0x000fea0003800000 */
.L_x_121:
        /* <DEDUP_REMOVED lines=10> */
.L_x_124:
[----:B------:R-:W-:Y:S05]  /*6190*/  BSYNC B1 ;  /* 0x0000000000017941 */ /* 0x000fea0003800000 */
.L_x_123:
        /* <DEDUP_REMOVED lines=9> */
.L_x_126:
[----:B------:R-:W-:Y:S05]  /*6230*/  BSYNC B1 ;  /* 0x0000000000017941 */ /* 0x000fea0003800000 */
.L_x_125:
        /* <DEDUP_REMOVED lines=9> */
.L_x_128:
[----:B------:R-:W-:Y:S05]  /*62d0*/  BSYNC B1 ;  /* 0x0000000000017941 */ /* 0x000fea0003800000 */
.L_x_127:
        /* <DEDUP_REMOVED lines=10> */
.L_x_130:
[----:B------:R-:W-:Y:S05]  /*6380*/  BSYNC B1 ;  /* 0x0000000000017941 */ /* 0x000fea0003800000 */
.L_x_129:
        /* <DEDUP_REMOVED lines=10> */
.L_x_132:
[----:B------:R-:W-:Y:S05]  /*6430*/  BSYNC B1 ;  /* 0x0000000000017941 */ /* 0x000fea0003800000 */
.L_x_131:
        /* <DEDUP_REMOVED lines=9> */
.L_x_134:
[----:B------:R-:W-:Y:S05]  /*64d0*/  BSYNC B1 ;  /* 0x0000000000017941 */ /* 0x000fea0003800000 */
.L_x_133:
        /* <DEDUP_REMOVED lines=9> */
.L_x_136:
[----:B------:R-:W-:Y:S05]  /*6570*/  BSYNC B1 ;  /* 0x0000000000017941 */ /* 0x000fea0003800000 */
.L_x_135:
        /* <DEDUP_REMOVED lines=9> */
.L_x_138:
[----:B------:R-:W-:Y:S05]  /*6610*/  BSYNC B1 ;  /* 0x0000000000017941 */ /* 0x000fea0003800000 */
.L_x_137:
        /* <DEDUP_REMOVED lines=9> */
.L_x_140:
[----:B------:R-:W-:Y:S05]  /*66b0*/  BSYNC B1 ;  /* 0x0000000000017941 */ /* 0x000fea0003800000 */
.L_x_139:
        /* <DEDUP_REMOVED lines=9> */
.L_x_142:
[----:B------:R-:W-:Y:S05]  /*6750*/  BSYNC B1 ;  /* 0x0000000000017941 */ /* 0x000fea0003800000 */
.L_x_141:
        /* <DEDUP_REMOVED lines=9> */
.L_x_144:
[----:B------:R-:W-:Y:S05]  /*67f0*/  BSYNC B1 ;  /* 0x0000000000017941 */ /* 0x000fea0003800000 */
.L_x_143:
        /* <DEDUP_REMOVED lines=9> */
.L_x_146:
[----:B------:R-:W-:Y:S05]  /*6890*/  BSYNC B1 ;  /* 0x0000000000017941 */ /* 0x000fea0003800000 */
.L_x_145:
        /* <DEDUP_REMOVED lines=9> */
.L_x_148:
[----:B------:R-:W-:Y:S05]  /*6930*/  BSYNC B1 ;  /* 0x0000000000017941 */ /* 0x000fea0003800000 */
.L_x_147:
        /* <DEDUP_REMOVED lines=9> */
.L_x_150:
[----:B------:R-:W-:Y:S05]  /*69d0*/  BSYNC B1 ;  /* 0x0000000000017941 */ /* 0x000fea0003800000 */
.L_x_149:
        /* <DEDUP_REMOVED lines=9> */
.L_x_152:
[----:B------:R-:W-:Y:S05]  /*6a70*/  BSYNC B1 ;  /* 0x0000000000017941 */ /* 0x000fea0003800000 */
.L_x_151:
        /* <DEDUP_REMOVED lines=10> */
.L_x_154:
[----:B------:R-:W-:Y:S05]  /*6b20*/  BSYNC B1 ;  /* 0x0000000000017941 */ /* 0x000fea0003800000 */
.L_x_153:
        /* <DEDUP_REMOVED lines=10> */
.L_x_156:
[----:B------:R-:W-:Y:S05]  /*6bd0*/  BSYNC B1 ;  /* 0x0000000000017941 */ /* 0x000fea0003800000 */
.L_x_155:
        /* <DEDUP_REMOVED lines=9> */
.L_x_158:
[----:B------:R-:W-:Y:S05]  /*6c70*/  BSYNC B1 ;  /* 0x0000000000017941 */ /* 0x000fea0003800000 */
.L_x_157:
        /* <DEDUP_REMOVED lines=9> */
.L_x_160:
[----:B------:R-:W-:Y:S05]  /*6d10*/  BSYNC B1 ;  /* 0x0000000000017941 */ /* 0x000fea0003800000 */
.L_x_159:
        /* <DEDUP_REMOVED lines=10> */
.L_x_162:
[----:B------:R-:W-:Y:S05]  /*6dc0*/  BSYNC B1 ;  /* 0x0000000000017941 */ /* 0x000fea0003800000 */
.L_x_161:
        /* <DEDUP_REMOVED lines=10> */
.L_x_164:
[----:B------:R-:W-:Y:S05]  /*6e70*/  BSYNC B1 ;  /* 0x0000000000017941 */ /* 0x000fea0003800000 */
.L_x_163:
        /* <DEDUP_REMOVED lines=9> */
.L_x_166:
[----:B------:R-:W-:Y:S05]  /*6f10*/  BSYNC B1 ;  /* 0x0000000000017941 */ /* 0x000fea0003800000 */
.L_x_165:
        /* <DEDUP_REMOVED lines=9> */
.L_x_168:
[----:B------:R-:W-:Y:S05]  /*6fb0*/  BSYNC B1 ;  /* 0x0000000000017941 */ /* 0x000fea0003800000 */
.L_x_167:
        /* <DEDUP_REMOVED lines=9> */
.L_x_170:
[----:B------:R-:W-:Y:S05]  /*7050*/  BSYNC B1 ;  /* 0x0000000000017941 */ /* 0x000fea0003800000 */
.L_x_169:
        /* <DEDUP_REMOVED lines=9> */
.L_x_172:
[----:B------:R-:W-:Y:S05]  /*70f0*/  BSYNC B1 ;  /* 0x0000000000017941 */ /* 0x000fea0003800000 */
.L_x_171:
        /* <DEDUP_REMOVED lines=9> */
.L_x_174:
[----:B------:R-:W-:Y:S05]  /*7190*/  BSYNC B1 ;  /* 0x0000000000017941 */ /* 0x000fea0003800000 */
.L_x_173:
        /* <DEDUP_REMOVED lines=9> */
.L_x_176:
[----:B------:R-:W-:Y:S05]  /*7230*/  BSYNC B1 ;  /* 0x0000000000017941 */ /* 0x000fea0003800000 */
.L_x_175:
        /* <DEDUP_REMOVED lines=9> */
.L_x_178:
[----:B------:R-:W-:Y:S05]  /*72d0*/  BSYNC B1 ;  /* 0x0000000000017941 */ /* 0x000fea0003800000 */
.L_x_177:
        /* <DEDUP_REMOVED lines=9> */
.L_x_180:
[----:B------:R-:W-:Y:S05]  /*7370*/  BSYNC B1 ;  /* 0x0000000000017941 */ /* 0x000fea0003800000 */
.L_x_179:
        /* <DEDUP_REMOVED lines=9> */
.L_x_182:
[----:B------:R-:W-:Y:S05]  /*7410*/  BSYNC B1 ;  /* 0x0000000000017941 */ /* 0x000fea0003800000 */
.L_x_181:
        /* <DEDUP_REMOVED lines=9> */
.L_x_184:
[----:B------:R-:W-:Y:S05]  /*74b0*/  BSYNC B1 ;  /* 0x0000000000017941 */ /* 0x000fea0003800000 */
.L_x_183:
        /* <DEDUP_REMOVED lines=10> */
.L_x_186:
[----:B------:R-:W-:Y:S05]  /*7560*/  BSYNC B1 ;  /* 0x0000000000017941 */ /* 0x000fea0003800000 */
.L_x_185:
        /* <DEDUP_REMOVED lines=10> */
.L_x_188:
[----:B------:R-:W-:Y:S05]  /*7610*/  BSYNC B1 ;  /* 0x0000000000017941 */ /* 0x000fea0003800000 */
.L_x_187:
        /* <DEDUP_REMOVED lines=9> */
.L_x_190:
[----:B------:R-:W-:Y:S05]  /*76b0*/  BSYNC B1 ;  /* 0x0000000000017941 */ /* 0x000fea0003800000 */
.L_x_189:
        /* <DEDUP_REMOVED lines=9> */
.L_x_192:
[----:B------:R-:W-:Y:S05]  /*7750*/  BSYNC B1 ;  /* 0x0000000000017941 */ /* 0x000fea0003800000 */
.L_x_191:
        /* <DEDUP_REMOVED lines=10> */
.L_x_194:
[----:B------:R-:W-:Y:S05]  /*7800*/  BSYNC B1 ;  /* 0x0000000000017941 */ /* 0x000fea0003800000 */
.L_x_193:
        /* <DEDUP_REMOVED lines=10> */
.L_x_196:
[----:B------:R-:W-:Y:S05]  /*78b0*/  BSYNC B1 ;  /* 0x0000000000017941 */ /* 0x000fea0003800000 */
.L_x_195:
        /* <DEDUP_REMOVED lines=9> */
.L_x_198:
[----:B------:R-:W-:Y:S05]  /*7950*/  BSYNC B1 ;  /* 0x0000000000017941 */ /* 0x000fea0003800000 */
.L_x_197:
        /* <DEDUP_REMOVED lines=9> */
.L_x_200:
[----:B------:R-:W-:Y:S05]  /*79f0*/  BSYNC B1 ;  /* 0x0000000000017941 */ /* 0x000fea0003800000 */
.L_x_199:
        /* <DEDUP_REMOVED lines=9> */
.L_x_202:
[----:B------:R-:W-:Y:S05]  /*7a90*/  BSYNC B1 ;  /* 0x0000000000017941 */ /* 0x000fea0003800000 */
.L_x_201:
        /* <DEDUP_REMOVED lines=9> */
.L_x_204:
[----:B------:R-:W-:Y:S05]  /*7b30*/  BSYNC B1 ;  /* 0x0000000000017941 */ /* 0x000fea0003800000 */
.L_x_203:
        /* <DEDUP_REMOVED lines=9> */
.L_x_206:
[----:B------:R-:W-:Y:S05]  /*7bd0*/  BSYNC B1 ;  /* 0x0000000000017941 */ /* 0x000fea0003800000 */
.L_x_205:
        /* <DEDUP_REMOVED lines=9> */
.L_x_208:
[----:B------:R-:W-:Y:S05]  /*7c70*/  BSYNC B1 ;  /* 0x0000000000017941 */ /* 0x000fea0003800000 */
.L_x_207:
        /* <DEDUP_REMOVED lines=9> */
.L_x_210:
[----:B------:R-:W-:Y:S05]  /*7d10*/  BSYNC B1 ;  /* 0x0000000000017941 */ /* 0x000fea0003800000 */
.L_x_209:
        /* <DEDUP_REMOVED lines=9> */
.L_x_212:
[----:B------:R-:W-:Y:S05]  /*7db0*/  BSYNC B1 ;  /* 0x0000000000017941 */ /* 0x000fea0003800000 */
.L_x_211:
        /* <DEDUP_REMOVED lines=9> */
.L_x_214:
[----:B------:R-:W-:Y:S05]  /*7e50*/  BSYNC B1 ;  /* 0x0000000000017941 */ /* 0x000fea0003800000 */
.L_x_213:
        /* <DEDUP_REMOVED lines=9> */
.L_x_216:
[----:B------:R-:W-:Y:S05]  /*7ef0*/  BSYNC B1 ;  /* 0x0000000000017941 */ /* 0x000fea0003800000 */
.L_x_215:
        /* <DEDUP_REMOVED lines=10> */
.L_x_218:
[----:B------:R-:W-:Y:S05]  /*7fa0*/  BSYNC B1 ;  /* 0x0000000000017941 */ /* 0x000fea0003800000 */
.L_x_217:
        /* <DEDUP_REMOVED lines=10> */
.L_x_220:
[----:B------:R-:W-:Y:S05]  /*8050*/  BSYNC B1 ;  /* 0x0000000000017941 */ /* 0x000fea0003800000 */
.L_x_219:
        /* <DEDUP_REMOVED lines=9> */
.L_x_222:
[----:B------:R-:W-:Y:S05]  /*80f0*/  BSYNC B1 ;  /* 0x0000000000017941 */ /* 0x000fea0003800000 */
.L_x_221:
        /* <DEDUP_REMOVED lines=9> */
.L_x_224:
[----:B------:R-:W-:Y:S05]  /*8190*/  BSYNC B1 ;  /* 0x0000000000017941 */ /* 0x000fea0003800000 */
.L_x_223:
        /* <DEDUP_REMOVED lines=10> */
.L_x_226:
[----:B------:R-:W-:Y:S05]  /*8240*/  BSYNC B1 ;  /* 0x0000000000017941 */ /* 0x000fea0003800000 */
.L_x_225:
        /* <DEDUP_REMOVED lines=10> */
.L_x_228:
[----:B------:R-:W-:Y:S05]  /*82f0*/  BSYNC B1 ;  /* 0x0000000000017941 */ /* 0x000fea0003800000 */
.L_x_227:
        /* <DEDUP_REMOVED lines=9> */
.L_x_230:
[----:B------:R-:W-:Y:S05]  /*8390*/  BSYNC B1 ;  /* 0x0000000000017941 */ /* 0x000fea0003800000 */
.L_x_229:
        /* <DEDUP_REMOVED lines=9> */
.L_x_232:
[----:B------:R-:W-:Y:S05]  /*8430*/  BSYNC B1 ;  /* 0x0000000000017941 */ /* 0x000fea0003800000 */
.L_x_231:
        /* <DEDUP_REMOVED lines=9> */
.L_x_234:
[----:B------:R-:W-:Y:S05]  /*84d0*/  BSYNC B1 ;  /* 0x0000000000017941 */ /* 0x000fea0003800000 */
.L_x_233:
        /* <DEDUP_REMOVED lines=9> */
.L_x_236:
[----:B------:R-:W-:Y:S05]  /*8570*/  BSYNC B1 ;  /* 0x0000000000017941 */ /* 0x000fea0003800000 */
.L_x_235:
        /* <DEDUP_REMOVED lines=9> */
.L_x_238:
[----:B------:R-:W-:Y:S05]  /*8610*/  BSYNC B1 ;  /* 0x0000000000017941 */ /* 0x000fea0003800000 */
.L_x_237:
        /* <DEDUP_REMOVED lines=9> */
.L_x_240:
[----:B------:R-:W-:Y:S05]  /*86b0*/  BSYNC B1 ;  /* 0x0000000000017941 */ /* 0x000fea0003800000 */
.L_x_239:
        /* <DEDUP_REMOVED lines=9> */
.L_x_242:
[----:B------:R-:W-:Y:S05]  /*8750*/  BSYNC B1 ;  /* 0x0000000000017941 */ /* 0x000fea0003800000 */
.L_x_241:
        /* <DEDUP_REMOVED lines=9> */
.L_x_244:
[----:B------:R-:W-:Y:S05]  /*87f0*/  BSYNC B1 ;  /* 0x0000000000017941 */ /* 0x000fea0003800000 */
.L_x_243:
        /* <DEDUP_REMOVED lines=9> */
.L_x_246:
[----:B------:R-:W-:Y:S05]  /*8890*/  BSYNC B1 ;  /* 0x0000000000017941 */ /* 0x000fea0003800000 */
.L_x_245:
        /* <DEDUP_REMOVED lines=9> */
.L_x_248:
[----:B------:R-:W-:Y:S05]  /*8930*/  BSYNC B1 ;  /* 0x0000000000017941 */ /* 0x000fea0003800000 */
.L_x_247:
        /* <DEDUP_REMOVED lines=10> */
.L_x_250:
[----:B------:R-:W-:Y:S05]  /*89e0*/  BSYNC B1 ;  /* 0x0000000000017941 */ /* 0x000fea0003800000 */
.L_x_249:
        /* <DEDUP_REMOVED lines=10> */
.L_x_252:
[----:B------:R-:W-:Y:S05]  /*8a90*/  BSYNC B1 ;  /* 0x0000000000017941 */ /* 0x000fea0003800000 */
.L_x_251:
        /* <DEDUP_REMOVED lines=9> */
.L_x_254:
[----:B------:R-:W-:Y:S05]  /*8b30*/  BSYNC B1 ;  /* 0x0000000000017941 */ /* 0x000fea0003800000 */
.L_x_253:
        /* <DEDUP_REMOVED lines=9> */
.L_x_256:
[----:B------:R-:W-:Y:S05]  /*8bd0*/  BSYNC B1 ;  /* 0x0000000000017941 */ /* 0x000fea0003800000 */
.L_x_255:
        /* <DEDUP_REMOVED lines=10> */
.L_x_258:
[----:B------:R-:W-:Y:S05]  /*8c80*/  BSYNC B1 ;  /* 0x0000000000017941 */ /* 0x000fea0003800000 */
.L_x_257:
        /* <DEDUP_REMOVED lines=10> */
.L_x_260:
[----:B------:R-:W-:Y:S05]  /*8d30*/  BSYNC B1 ;  /* 0x0000000000017941 */ /* 0x000fea0003800000 */
.L_x_259:
        /* <DEDUP_REMOVED lines=9> */
.L_x_262:
[----:B------:R-:W-:Y:S05]  /*8dd0*/  BSYNC B1 ;  /* 0x0000000000017941 */ /* 0x000fea0003800000 */
.L_x_261:
        /* <DEDUP_REMOVED lines=9> */
.L_x_264:
[----:B------:R-:W-:Y:S05]  /*8e70*/  BSYNC B1 ;  /* 0x0000000000017941 */ /* 0x000fea0003800000 */
.L_x_263:
        /* <DEDUP_REMOVED lines=9> */
.L_x_266:
[----:B------:R-:W-:Y:S05]  /*8f10*/  BSYNC B1 ;  /* 0x0000000000017941 */ /* 0x000fea0003800000 */
.L_x_265:
        /* <DEDUP_REMOVED lines=9> */
.L_x_268:
[----:B------:R-:W-:Y:S05]  /*8fb0*/  BSYNC B1 ;  /* 0x0000000000017941 */ /* 0x000fea0003800000 */
.L_x_267:
        /* <DEDUP_REMOVED lines=9> */
.L_x_270:
[----:B------:R-:W-:Y:S05]  /*9050*/  BSYNC B1 ;  /* 0x0000000000017941 */ /* 0x000fea0003800000 */
.L_x_269:
        /* <DEDUP_REMOVED lines=9> */
.L_x_272:
[----:B------:R-:W-:Y:S05]  /*90f0*/  BSYNC B1 ;  /* 0x0000000000017941 */ /* 0x000fea0003800000 */
.L_x_271:
        /* <DEDUP_REMOVED lines=9> */
.L_x_274:
[----:B------:R-:W-:Y:S05]  /*9190*/  BSYNC B1 ;  /* 0x0000000000017941 */ /* 0x000fea0003800000 */
.L_x_273:
        /* <DEDUP_REMOVED lines=9> */
.L_x_276:
[----:B------:R-:W-:Y:S05]  /*9230*/  BSYNC B1 ;  /* 0x0000000000017941 */ /* 0x000fea0003800000 */
.L_x_275:
        /* <DEDUP_REMOVED lines=9> */
.L_x_278:
[----:B------:R-:W-:Y:S05]  /*92d0*/  BSYNC B1 ;  /* 0x0000000000017941 */ /* 0x000fea0003800000 */
.L_x_277:
        /* <DEDUP_REMOVED lines=9> */
.L_x_280:
[----:B------:R-:W-:Y:S05]  /*9370*/  BSYNC B1 ;  /* 0x0000000000017941 */ /* 0x000fea0003800000 */
.L_x_279:
        /* <DEDUP_REMOVED lines=10> */
.L_x_282:
[----:B------:R-:W-:Y:S05]  /*9420*/  BSYNC B1 ;  /* 0x0000000000017941 */ /* 0x000fea0003800000 */
.L_x_281:
        /* <DEDUP_REMOVED lines=10> */
.L_x_284:
[----:B------:R-:W-:Y:S05]  /*94d0*/  BSYNC B1 ;  /* 0x0000000000017941 */ /* 0x000fea0003800000 */
.L_x_283:
        /* <DEDUP_REMOVED lines=9> */
.L_x_286:
[----:B------:R-:W-:Y:S05]  /*9570*/  BSYNC B1 ;  /* 0x0000000000017941 */ /* 0x000fea0003800000 */
.L_x_285:
        /* <DEDUP_REMOVED lines=9> */
.L_x_288:
[----:B------:R-:W-:Y:S05]  /*9610*/  BSYNC B1 ;  /* 0x0000000000017941 */ /* 0x000fea0003800000 */
.L_x_287:
        /* <DEDUP_REMOVED lines=10> */
.L_x_290:
[----:B------:R-:W-:Y:S05]  /*96c0*/  BSYNC B1 ;  /* 0x0000000000017941 */ /* 0x000fea0003800000 */
.L_x_289:
        /* <DEDUP_REMOVED lines=10> */
.L_x_292:
[----:B------:R-:W-:Y:S05]  /*9770*/  BSYNC B1 ;  /* 0x0000000000017941 */ /* 0x000fea0003800000 */
.L_x_291:
        /* <DEDUP_REMOVED lines=9> */
.L_x_294:
[----:B------:R-:W-:Y:S05]  /*9810*/  BSYNC B1 ;  /* 0x0000000000017941 */ /* 0x000fea0003800000 */
.L_x_293:
        /* <DEDUP_REMOVED lines=9> */
.L_x_296:
[----:B------:R-:W-:Y:S05]  /*98b0*/  BSYNC B1 ;  /* 0x0000000000017941 */ /* 0x000fea0003800000 */
.L_x_295:
        /* <DEDUP_REMOVED lines=9> */
.L_x_298:
[----:B------:R-:W-:Y:S05]  /*9950*/  BSYNC B1 ;  /* 0x0000000000017941 */ /* 0x000fea0003800000 */
.L_x_297:
        /* <DEDUP_REMOVED lines=9> */
.L_x_300:
[----:B------:R-:W-:Y:S05]  /*99f0*/  BSYNC B1 ;  /* 0x0000000000017941 */ /* 0x000fea0003800000 */
.L_x_299:
        /* <DEDUP_REMOVED lines=9> */
.L_x_302:
[----:B------:R-:W-:Y:S05]  /*9a90*/  BSYNC B1 ;  /* 0x0000000000017941 */ /* 0x000fea0003800000 */
.L_x_301:
        /* <DEDUP_REMOVED lines=9> */
.L_x_304:
[----:B------:R-:W-:Y:S05]  /*9b30*/  BSYNC B1 ;  /* 0x0000000000017941 */ /* 0x000fea0003800000 */
.L_x_303:
        /* <DEDUP_REMOVED lines=9> */
.L_x_306:
[----:B------:R-:W-:Y:S05]  /*9bd0*/  BSYNC B1 ;  /* 0x0000000000017941 */ /* 0x000fea0003800000 */
.L_x_305:
        /* <DEDUP_REMOVED lines=9> */
.L_x_308:
[----:B------:R-:W-:Y:S05]  /*9c70*/  BSYNC B1 ;  /* 0x0000000000017941 */ /* 0x000fea0003800000 */
.L_x_307:
        /* <DEDUP_REMOVED lines=9> */
.L_x_310:
[----:B------:R-:W-:Y:S05]  /*9d10*/  BSYNC B1 ;  /* 0x0000000000017941 */ /* 0x000fea0003800000 */
.L_x_309:
        /* <DEDUP_REMOVED lines=9> */
.L_x_312:
[----:B------:R-:W-:Y:S05]  /*9db0*/  BSYNC B1 ;  /* 0x0000000000017941 */ /* 0x000fea0003800000 */
.L_x_311:
        /* <DEDUP_REMOVED lines=10> */
.L_x_314:
[----:B------:R-:W-:Y:S05]  /*9e60*/  BSYNC B1 ;  /* 0x0000000000017941 */ /* 0x000fea0003800000 */
.L_x_313:
        /* <DEDUP_REMOVED lines=10> */
.L_x_316:
[----:B------:R-:W-:Y:S05]  /*9f10*/  BSYNC B1 ;  /* 0x0000000000017941 */ /* 0x000fea0003800000 */
.L_x_315:
        /* <DEDUP_REMOVED lines=9> */
.L_x_318:
[----:B------:R-:W-:Y:S05]  /*9fb0*/  BSYNC B1 ;  /* 0x0000000000017941 */ /* 0x000fea0003800000 */
.L_x_317:
        /* <DEDUP_REMOVED lines=9> */
.L_x_320:
[----:B------:R-:W-:Y:S05]  /*a050*/  BSYNC B1 ;  /* 0x0000000000017941 */ /* 0x000fea0003800000 */
.L_x_319:
        /* <DEDUP_REMOVED lines=10> */
.L_x_322:
[----:B------:R-:W-:Y:S05]  /*a100*/  BSYNC B1 ;  /* 0x0000000000017941 */ /* 0x000fea0003800000 */
.L_x_321:
        /* <DEDUP_REMOVED lines=10> */
.L_x_324:
[----:B------:R-:W-:Y:S05]  /*a1b0*/  BSYNC B1 ;  /* 0x0000000000017941 */ /* 0x000fea0003800000 */
.L_x_323:
        /* <DEDUP_REMOVED lines=9> */
.L_x_326:
[----:B------:R-:W-:Y:S05]  /*a250*/  BSYNC B1 ;  /* 0x0000000000017941 */ /* 0x000fea0003800000 */
.L_x_325:
        /* <DEDUP_REMOVED lines=9> */
.L_x_328:
[----:B------:R-:W-:Y:S05]  /*a2f0*/  BSYNC B1 ;  /* 0x0000000000017941 */ /* 0x000fea0003800000 */
.L_x_327:
        /* <DEDUP_REMOVED lines=9> */
.L_x_330:
[----:B------:R-:W-:Y:S05]  /*a390*/  BSYNC B1 ;  /* 0x0000000000017941 */ /* 0x000fea0003800000 */
.L_x_329:
        /* <DEDUP_REMOVED lines=9> */
.L_x_332:
[----:B------:R-:W-:Y:S05]  /*a430*/  BSYNC B1 ;  /* 0x0000000000017941 */ /* 0x000fea0003800000 */
.L_x_331:
        /* <DEDUP_REMOVED lines=9> */
.L_x_334:
[----:B------:R-:W-:Y:S05]  /*a4d0*/  BSYNC B1 ;  /* 0x0000000000017941 */ /* 0x000fea0003800000 */
.L_x_333:
        /* <DEDUP_REMOVED lines=9> */
.L_x_336:
[----:B------:R-:W-:Y:S05]  /*a570*/  BSYNC B1 ;  /* 0x0000000000017941 */ /* 0x000fea0003800000 */
.L_x_335:
        /* <DEDUP_REMOVED lines=9> */
.L_x_338:
[----:B------:R-:W-:Y:S05]  /*a610*/  BSYNC B1 ;  /* 0x0000000000017941 */ /* 0x000fea0003800000 */
.L_x_337:
        /* <DEDUP_REMOVED lines=9> */
.L_x_340:
[----:B------:R-:W-:Y:S05]  /*a6b0*/  BSYNC B1 ;  /* 0x0000000000017941 */ /* 0x000fea0003800000 */
.L_x_339:
        /* <DEDUP_REMOVED lines=9> */
.L_x_342:
[----:B------:R-:W-:Y:S05]  /*a750*/  BSYNC B1 ;  /* 0x0000000000017941 */ /* 0x000fea0003800000 */
.L_x_341:
        /* <DEDUP_REMOVED lines=9> */
.L_x_344:
[----:B------:R-:W-:Y:S05]  /*a7f0*/  BSYNC B1 ;  /* 0x0000000000017941 */ /* 0x000fea0003800000 */
.L_x_343:
        /* <DEDUP_REMOVED lines=10> */
.L_x_346:
[----:B------:R-:W-:Y:S05]  /*a8a0*/  BSYNC B1 ;  /* 0x0000000000017941 */ /* 0x000fea0003800000 */
.L_x_345:
        /* <DEDUP_REMOVED lines=10> */
.L_x_348:
[----:B------:R-:W-:Y:S05]  /*a950*/  BSYNC B1 ;  /* 0x0000000000017941 */ /* 0x000fea0003800000 */
.L_x_347:
        /* <DEDUP_REMOVED lines=9> */
.L_x_350:
[----:B------:R-:W-:Y:S05]  /*a9f0*/  BSYNC B1 ;  /* 0x0000000000017941 */ /* 0x000fea0003800000 */
.L_x_349:
        /* <DEDUP_REMOVED lines=9> */
.L_x_352:
[----:B------:R-:W-:Y:S05]  /*aa90*/  BSYNC B1 ;  /* 0x0000000000017941 */ /* 0x000fea0003800000 */
.L_x_351:
        /* <DEDUP_REMOVED lines=10> */
.L_x_354:
[----:B------:R-:W-:Y:S05]  /*ab40*/  BSYNC B1 ;  /* 0x0000000000017941 */ /* 0x000fea0003800000 */
.L_x_353:
        /* <DEDUP_REMOVED lines=10> */
.L_x_356:
[----:B------:R-:W-:Y:S05]  /*abf0*/  BSYNC B1 ;  /* 0x0000000000017941 */ /* 0x000fea0003800000 */
.L_x_355:
        /* <DEDUP_REMOVED lines=9> */
.L_x_358:
[----:B------:R-:W-:Y:S05]  /*ac90*/  BSYNC B1 ;  /* 0x0000000000017941 */ /* 0x000fea0003800000 */
.L_x_357:
        /* <DEDUP_REMOVED lines=9> */
.L_x_360:
[----:B------:R-:W-:Y:S05]  /*ad30*/  BSYNC B1 ;  /* 0x0000000000017941 */ /* 0x000fea0003800000 */
.L_x_359:
        /* <DEDUP_REMOVED lines=9> */
.L_x_362:
[----:B------:R-:W-:Y:S05]  /*add0*/  BSYNC B1 ;  /* 0x0000000000017941 */ /* 0x000fea0003800000 */
.L_x_361:
        /* <DEDUP_REMOVED lines=9> */
.L_x_364:
[----:B------:R-:W-:Y:S05]  /*ae70*/  BSYNC B1 ;  /* 0x0000000000017941 */ /* 0x000fea0003800000 */
.L_x_363:
        /* <DEDUP_REMOVED lines=9> */
.L_x_366:
[----:B------:R-:W-:Y:S05]  /*af10*/  BSYNC B1 ;  /* 0x0000000000017941 */ /* 0x000fea0003800000 */
.L_x_365:
        /* <DEDUP_REMOVED lines=9> */
.L_x_368:
[----:B------:R-:W-:Y:S05]  /*afb0*/  BSYNC B1 ;  /* 0x0000000000017941 */ /* 0x000fea0003800000 */
.L_x_367:
        /* <DEDUP_REMOVED lines=9> */
.L_x_370:
[----:B------:R-:W-:Y:S05]  /*b050*/  BSYNC B1 ;  /* 0x0000000000017941 */ /* 0x000fea0003800000 */
.L_x_369:
        /* <DEDUP_REMOVED lines=9> */
.L_x_372:
[----:B------:R-:W-:Y:S05]  /*b0f0*/  BSYNC B1 ;  /* 0x0000000000017941 */ /* 0x000fea0003800000 */
.L_x_371:
        /* <DEDUP_REMOVED lines=9> */
.L_x_374:
[----:B------:R-:W-:Y:S05]  /*b190*/  BSYNC B1 ;  /* 0x0000000000017941 */ /* 0x000fea0003800000 */
.L_x_373:
        /* <DEDUP_REMOVED lines=9> */
.L_x_376:
[----:B------:R-:W-:Y:S05]  /*b230*/  BSYNC B1 ;  /* 0x0000000000017941 */ /* 0x000fea0003800000 */
.L_x_375:
[----:B------:R-:W-:Y:S05]  /*b240*/  @!P0 BRA `(.L_x_377) ;  /* 0x0000003000088947 */ /* 0x000fea0003800000 */
[----:B-----5:R-:W-:-:S05]  /*b250*/  HADD2.F32 R10, -RZ, R10.H0_H0 ;  /* 0x2000000aff0a7230 */ /* 0x020fca0000004100 */
[----:B------:R-:W-:-:S04]  /*b260*/  FMUL R10, R10, R23 ;  /* 0x000000170a0a7220 */ /* 0x000fc80000400000 */
[----:B------:R-:W-:-:S05]  /*b270*/  FFMA R10, R31, R200, R10 ;  /* 0x000000c81f0a7223 */ /* 0x000fca000000000a */
[----:B------:R-:W-:-:S05]  /*b280*/  F2FP.F16.F32.PACK_AB R10, RZ, R10 ;  /* 0x0000000aff0a723e */ /* 0x000fca00000000ff */
[----:B------:R0:W-:Y:S01]  /*b290*/  STG.E.U16 desc[UR54][R6.64+0x152], R10 ;  /* 0x0001520a06007986 */ /* 0x0001e2000c101536 */
[----:B------:R-:W-:Y:S05]  /*b2a0*/  BRA `(.L_x_377) ;  /* 0x0000002c00f07947 */ /* 0x000fea0003800000 */
.L_x_30:
[----:B------:R-:W-:Y:S01]  /*b2b0*/  ULDC.64 UR4, c[0x0][0x5c0] ;  /* 0x0001700000047ab9 */ /* 0x000fe20000000a00 */
[-C--:B------:R-:W-:Y:S01]  /*b2c0*/  FMUL R192, R192, R200.reuse ;  /* 0x000000c8c0c07220 */ /* 0x080fe20000400000 */
[----:B------:R-:W-:Y:S01]  /*b2d0*/  LEA R4, P2, R12, UR4, 0x1 ;  /* 0x000000040c047c11 */ /* 0x000fe2000f8408ff */
[----:B------:R-:W-:Y:S01]  /*b2e0*/  IMAD.SHL.U32 R11, R206, 0x10, RZ ;  /* 0x00000010ce0b7824 */ /* 0x000fe200078e00ff */
[----:B------:R-:W-:Y:S01]  /*b2f0*/  ISETP.GT.AND P3, PT, R3, 0x1, PT ;  /* 0x000000010300780c */ /* 0x000fe20003f64270 */
[----:B------:R-:W-:Y:S01]  /*b300*/  FMUL R193, R193, R200 ;  /* 0x000000c8c1c17220 */ /* 0x000fe20000400000 */
[----:B------:R-:W-:Y:S01]  /*b310*/  F2FP.F16.F32.PACK_AB R192, RZ, R192 ;  /* 0x000000c0ffc0723e */ /* 0x000fe200000000ff */
[-C--:B------:R-:W-:Y:S01]  /*b320*/  FMUL R195, R195, R200.reuse ;  /* 0x000000c8c3c37220 */ /* 0x080fe20000400000 */
[----:B------:R-:W-:Y:S01]  /*b330*/  LEA.HI.X R5, R12, UR5, R201, 0x1, P2 ;  /* 0x000000050c057c11 */ /* 0x000fe200090f0cc9 */
[-C--:B------:R-:W-:Y:S01]  /*b340*/  FMUL R194, R194, R200.reuse ;  /* 0x000000c8c2c27220 */ /* 0x080fe20000400000 */
[----:B------:R-:W-:Y:S01]  /*b350*/  ISETP.GT.AND P2, PT, R0, RZ, P3 ;  /* 0x000000ff0000720c */ /* 0x000fe20001f44270 */
[-C--:B------:R-:W-:Y:S01]  /*b360*/  FMUL R197, R197, R200.reuse ;  /* 0x000000c8c5c57220 */ /* 0x080fe20000400000 */
[----:B------:R-:W-:Y:S01]  /*b370*/  SHF.L.U64.HI R9, R206, 0x4, R207 ;  /* 0x00000004ce097819 */ /* 0x000fe200000102cf */
[----:B------:R-:W-:Y:S01]  /*b380*/  @P1 STG.E.U16 desc[UR54][R4.64], R192 ;  /* 0x000000c004001986 */ /* 0x000fe2000c101536 */
[----:B------:R-:W-:Y:S01]  /*b390*/  ISETP.GT.AND P1, PT, R0, 0x8, P3 ;  /* 0x000000080000780c */ /* 0x000fe20001f24270 */
[----:B------:R-:W-:Y:S01]  /*b3a0*/  FMUL R196, R196, R200 ;  /* 0x000000c8c4c47220 */ /* 0x000fe20000400000 */
[----:B------:R-:W-:Y:S01]  /*b3b0*/  IADD3 R6, P4, R11, R4, RZ ;  /* 0x000000040b067210 */ /* 0x000fe20007f9e0ff */
[-C--:B------:R-:W-:Y:S01]  /*b3c0*/  FMUL R199, R199, R200.reuse ;  /* 0x000000c8c7c77220 */ /* 0x080fe20000400000 */
[----:B------:R-:W-:Y:S01]  /*b3d0*/  ISETP.GT.AND P5, PT, R0, 0x8, P0 ;  /* 0x000000080000780c */ /* 0x000fe200007a4270 */
[-C--:B------:R-:W-:Y:S01]  /*b3e0*/  FMUL R198, R198, R200.reuse ;  /* 0x000000c8c6c67220 */ /* 0x080fe20000400000 */
[----:B------:R-:W-:Y:S01]  /*b3f0*/  F2FP.F16.F32.PACK_AB R193, RZ, R193 ;  /* 0x000000c1ffc1723e */ /* 0x000fe200000000ff */
[----:B------:R-:W-:Y:S01]  /*b400*/  IMAD.X R7, R9, 0x1, R5, P4 ;  /* 0x0000000109077824 */ /* 0x000fe200020e0605 */
[----:B------:R-:W-:Y:S01]  /*b410*/  F2FP.F16.F32.PACK_AB R195, RZ, R195 ;  /* 0x000000c3ffc3723e */ /* 0x000fe200000000ff */
[----:B------:R-:W-:Y:S01]  /*b420*/  FMUL R184, R184, R200 ;  /* 0x000000c8b8b87220 */ /* 0x000fe20000400000 */
[----:B------:R-:W-:Y:S01]  /*b430*/  F2FP.F16.F32.PACK_AB R194, RZ, R194 ;  /* 0x000000c2ffc2723e */ /* 0x000fe200000000ff */
[----:B------:R-:W-:Y:S01]  /*b440*/  @P2 STG.E.U16 desc[UR54][R4.64+0x2], R193 ;  /* 0x000002c104002986 */ /* 0x000fe2000c101536 */
[----:B------:R-:W-:Y:S01]  /*b450*/  ISETP.GT.AND P2, PT, R3, 0x8, PT ;  /* 0x000000080300780c */ /* 0x000fe20003f44270 */
[----:B------:R-:W-:Y:S01]  /*b460*/  FMUL R185, R185, R200 ;  /* 0x000000c8b9b97220 */ /* 0x000fe20000400000 */
[----:B------:R-:W-:Y:S01]  /*b470*/  F2FP.F16.F32.PACK_AB R197, RZ, R197 ;  /* 0x000000c5ffc5723e */ /* 0x000fe200000000ff */
[----:B------:R-:W-:Y:S01]  /*b480*/  @P1 STG.E.U16 desc[UR54][R6.64+0x2], R195 ;  /* 0x000002c306001986 */ /* 0x000fe2000c101536 */
[----:B------:R-:W-:Y:S01]  /*b490*/  ISETP.GT.AND P1, PT, R3, 0x9, PT ;  /* 0x000000090300780c */ /* 0x000fe20003f24270 */
[----:B------:R-:W-:Y:S01]  /*b4a0*/  IMAD R207, R207, 0xf0, RZ ;  /* 0x000000f0cfcf7824 */ /* 0x000fe200078e02ff */
[----:B------:R-:W-:Y:S01]  /*b4b0*/  F2FP.F16.F32.PACK_AB R196, RZ, R196 ;  /* 0x000000c4ffc4723e */ /* 0x000fe200000000ff */
[----:B------:R-:W-:Y:S01]  /*b4c0*/  @P5 STG.E.U16 desc[UR54][R6.64], R194 ;  /* 0x000000c206005986 */ /* 0x000fe2000c101536 */
[----:B------:R-:W-:Y:S01]  /*b4d0*/  ISETP.GT.AND P4, PT, R0, RZ, P1 ;  /* 0x000000ff0000720c */ /* 0x000fe20000f84270 */
[----:B------:R-:W-:Y:S01]  /*b4e0*/  IMAD.WIDE.U32 R14, R206, 0xf0, R6 ;  /* 0x000000f0ce0e7825 */ /* 0x000fe200078e0006 */
[----:B------:R-:W-:-:S03]  /*b4f0*/  ISETP.GT.AND P5, PT, R0, RZ, P2 ;  /* 0x000000ff0000720c */ /* 0x000fc600017a4270 */
[----:B------:R-:W-:Y:S01]  /*b500*/  FMUL R186, R186, R200 ;  /* 0x000000c8baba7220 */ /* 0x000fe20000400000 */
[----:B------:R-:W-:Y:S01]  /*b510*/  F2FP.F16.F32.PACK_AB R199, RZ, R199 ;  /* 0x000000c7ffc7723e */ /* 0x000fe200000000ff */
[----:B------:R-:W-:Y:S01]  /*b520*/  IMAD.IADD R15, R207, 0x1, R15 ;  /* 0x00000001cf0f7824 */ /* 0x000fe200078e020f */
[----:B------:R-:W-:Y:S01]  /*b530*/  F2FP.F16.F32.PACK_AB R198, RZ, R198 ;  /* 0x000000c6ffc6723e */ /* 0x000fe200000000ff */
[----:B------:R-:W-:Y:S01]  /*b540*/  FMUL R187, R187, R200 ;  /* 0x000000c8bbbb7220 */ /* 0x000fe20000400000 */
[----:B------:R-:W-:Y:S01]  /*b550*/  F2FP.F16.F32.PACK_AB R184, RZ, R184 ;  /* 0x000000b8ffb8723e */ /* 0x000fe200000000ff */
[-C--:B------:R-:W-:Y:S01]  /*b560*/  FMUL R188, R188, R200.reuse ;  /* 0x000000c8bcbc7220 */ /* 0x080fe20000400000 */
[----:B------:R-:W-:Y:S01]  /*b570*/  F2FP.F16.F32.PACK_AB R185, RZ, R185 ;  /* 0x000000b9ffb9723e */ /* 0x000fe200000000ff */
[----:B------:R-:W-:Y:S01]  /*b580*/  FMUL R189, R189, R200 ;  /* 0x000000c8bdbd7220 */ /* 0x000fe20000400000 */
[----:B------:R-:W-:Y:S01]  /*b590*/  F2FP.F16.F32.PACK_AB R186, RZ, R186 ;  /* 0x000000baffba723e */ /* 0x000fe200000000ff */
[----:B------:R-:W-:Y:S01]  /*b5a0*/  @P4 STG.E.U16 desc[UR54][R4.64+0x12], R197 ;  /* 0x000012c504004986 */ /* 0x000fe2000c101536 */
[----:B------:R-:W-:Y:S01]  /*b5b0*/  ISETP.GT.AND P4, PT, R0, 0x8, P1 ;  /* 0x000000080000780c */ /* 0x000fe20000f84270 */
[-C--:B------:R-:W-:Y:S01]  /*b5c0*/  FMUL R190, R190, R200.reuse ;  /* 0x000000c8bebe7220 */ /* 0x080fe20000400000 */
[----:B------:R-:W-:Y:S01]  /*b5d0*/  F2FP.F16.F32.PACK_AB R187, RZ, R187 ;  /* 0x000000bbffbb723e */ /* 0x000fe200000000ff */
[----:B------:R-:W-:Y:S01]  /*b5e0*/  @P5 STG.E.U16 desc[UR54][R4.64+0x10], R196 ;  /* 0x000010c404005986 */ /* 0x000fe2000c101536 */
[----:B------:R-:W-:Y:S01]  /*b5f0*/  ISETP.GT.AND P5, PT, R0, 0x8, P2 ;  /* 0x000000080000780c */ /* 0x000fe200017a4270 */
[----:B------:R-:W-:Y:S01]  /*b600*/  FMUL R191, R191, R200 ;  /* 0x000000c8bfbf7220 */ /* 0x000fe20000400000 */
[----:B------:R-:W-:Y:S01]  /*b610*/  F2FP.F16.F32.PACK_AB R188, RZ, R188 ;  /* 0x000000bcffbc723e */ /* 0x000fe200000000ff */
[-C--:B------:R-:W-:Y:S01]  /*b620*/  FMUL R177, R177, R200.reuse ;  /* 0x000000c8b1b17220 */ /* 0x080fe20000400000 */
[----:B------:R-:W-:Y:S01]  /*b630*/  F2FP.F16.F32.PACK_AB R189, RZ, R189 ;  /* 0x000000bdffbd723e */ /* 0x000fe200000000ff */
[----:B------:R-:W-:Y:S01]  /*b640*/  FMUL R176, R176, R200 ;  /* 0x000000c8b0b07220 */ /* 0x000fe20000400000 */
[----:B------:R-:W-:Y:S01]  /*b650*/  F2FP.F16.F32.PACK_AB R190, RZ, R190 ;  /* 0x000000beffbe723e */ /* 0x000fe200000000ff */
[-C--:B------:R-:W-:Y:S01]  /*b660*/  FMUL R178, R178, R200.reuse ;  /* 0x000000c8b2b27220 */ /* 0x080fe20000400000 */
[----:B------:R-:W-:Y:S01]  /*b670*/  F2FP.F16.F32.PACK_AB R191, RZ, R191 ;  /* 0x000000bfffbf723e */ /* 0x000fe200000000ff */
[----:B------:R-:W-:Y:S01]  /*b680*/  @P4 STG.E.U16 desc[UR54][R6.64+0x12], R199 ;  /* 0x000012c706004986 */ /* 0x000fe2000c101536 */
[C---:B------:R-:W-:Y:S01]  /*b690*/  ISETP.GT.AND P4, PT, R0.reuse, 0x80, P0 ;  /* 0x000000800000780c */ /* 0x040fe20000784270 */
[-C--:B------:R-:W-:Y:S01]  /*b6a0*/  FMUL R179, R179, R200.reuse ;  /* 0x000000c8b3b37220 */ /* 0x080fe20000400000 */
[C---:B------:R-:W-:Y:S01]  /*b6b0*/  ISETP.GT.AND P0, PT, R0.reuse, 0x88, P0 ;  /* 0x000000880000780c */ /* 0x040fe20000704270 */
[----:B------:R-:W-:Y:S01]  /*b6c0*/  @P5 STG.E.U16 desc[UR54][R6.64+0x10], R198 ;  /* 0x000010c606005986 */ /* 0x000fe2000c101536 */
[----:B------:R-:W-:Y:S01]  /*b6d0*/  ISETP.GT.AND P5, PT, R0, 0x80, P3 ;  /* 0x000000800000780c */ /* 0x000fe20001fa4270 */
[-C--:B------:R-:W-:Y:S01]  /*b6e0*/  FMUL R180, R180, R200.reuse ;  /* 0x000000c8b4b47220 */ /* 0x080fe20000400000 */
[----:B------:R-:W-:Y:S01]  /*b6f0*/  ISETP.GT.AND P3, PT, R0, 0x88, P3 ;  /* 0x000000880000780c */ /* 0x000fe20001f64270 */
[-C--:B------:R-:W-:Y:S01]  /*b700*/  FMUL R181, R181, R200.reuse ;  /* 0x000000c8b5b57220 */ /* 0x080fe20000400000 */
[----:B------:R-:W-:Y:S01]  /*b710*/  F2FP.F16.F32.PACK_AB R177, RZ, R177 ;  /* 0x000000b1ffb1723e */ /* 0x000fe200000000ff */
[----:B------:R-:W-:Y:S01]  /*b720*/  FMUL R182, R182, R200 ;  /* 0x000000c8b6b67220 */ /* 0x000fe20000400000 */
[----:B------:R-:W-:Y:S01]  /*b730*/  F2FP.F16.F32.PACK_AB R176, RZ, R176 ;  /* 0x000000b0ffb0723e */ /* 0x000fe200000000ff */
[----:B------:R-:W-:Y:S01]  /*b740*/  FMUL R183, R183, R200 ;  /* 0x000000c8b7b77220 */ /* 0x000fe20000400000 */
[----:B------:R-:W-:Y:S01]  /*b750*/  F2FP.F16.F32.PACK_AB R178, RZ, R178 ;  /* 0x000000b2ffb2723e */ /* 0x000fe200000000ff */
[----:B------:R-:W-:Y:S01]  /*b760*/  @P4 STG.E.U16 desc[UR54][R14.64], R184 ;  /* 0x000000b80e004986 */ /* 0x000fe2000c101536 */
[----:B------:R-:W-:Y:S01]  /*b770*/  IADD3 R12, P4, R11, R14, RZ ;  /* 0x0000000e0b0c7210 */ /* 0x000fe20007f9e0ff */
[-C--:B------:R-:W-:Y:S01]  /*b780*/  FMUL R168, R168, R200.reuse ;  /* 0x000000c8a8a87220 */ /* 0x080fe20000400000 */
[----:B------:R-:W-:Y:S01]  /*b790*/  F2FP.F16.F32.PACK_AB R179, RZ, R179 ;  /* 0x000000b3ffb3723e */ /* 0x000fe200000000ff */
[----:B------:R-:W-:Y:S01]  /*b7a0*/  @P5 STG.E.U16 desc[UR54][R14.64+0x2], R185 ;  /* 0x000002b90e005986 */ /* 0x000fe2000c101536 */
[C---:B------:R-:W-:Y:S01]  /*b7b0*/  ISETP.GT.AND P5, PT, R0.reuse, 0x80, P2 ;  /* 0x000000800000780c */ /* 0x040fe200017a4270 */
[--C-:B------:R-:W-:Y:S01]  /*b7c0*/  IMAD.X R13, R9, 0x1, R15.reuse, P4 ;  /* 0x00000001090d7824 */ /* 0x100fe200020e060f */
[C---:B------:R-:W-:Y:S01]  /*b7d0*/  ISETP.GT.AND P4, PT, R0.reuse, 0x80, P1 ;  /* 0x000000800000780c */ /* 0x040fe20000f84270 */
[-C--:B------:R-:W-:Y:S01]  /*b7e0*/  FMUL R169, R169, R200.reuse ;  /* 0x000000c8a9a97220 */ /* 0x080fe20000400000 */
[----:B------:R-:W-:Y:S01]  /*b7f0*/  ISETP.GT.AND P1, PT, R0, 0x88, P1 ;  /* 0x000000880000780c */ /* 0x000fe20000f24270 */
[-C--:B------:R-:W-:Y:S01]  /*b800*/  FMUL R170, R170, R200.reuse ;  /* 0x000000c8aaaa7220 */ /* 0x080fe20000400000 */
[----:B------:R-:W-:Y:S01]  /*b810*/  @P0 STG.E.U16 desc[UR54][R12.64], R186 ;  /* 0x000000ba0c000986 */ /* 0x000fe2000c101536 */
[----:B------:R-:W-:Y:S01]  /*b820*/  ISETP.GT.AND P0, PT, R3, 0x11, PT ;  /* 0x000000110300780c */ /* 0x000fe20003f04270 */
[----:B------:R-:W-:Y:S01]  /*b830*/  FMUL R171, R171, R200 ;  /* 0x000000c8abab7220 */ /* 0x000fe20000400000 */
[----:B------:R-:W-:Y:S01]  /*b840*/  F2FP.F16.F32.PACK_AB R180, RZ, R180 ;  /* 0x000000b4ffb4723e */ /* 0x000fe200000000ff */
[----:B------:R-:W-:Y:S01]  /*b850*/  @P3 STG.E.U16 desc[UR54][R12.64+0x2], R187 ;  /* 0x000002bb0c003986 */ /* 0x000fe2000c101536 */
[----:B------:R-:W-:Y:S01]  /*b860*/  ISETP.GT.AND P3, PT, R0, 0x88, P2 ;  /* 0x000000880000780c */ /* 0x000fe20001764270 */
[-C--:B------:R-:W-:Y:S01]  /*b870*/  FMUL R172, R172, R200.reuse ;  /* 0x000000c8acac7220 */ /* 0x080fe20000400000 */
[----:B------:R-:W-:Y:S01]  /*b880*/  @P5 IMAD.MOV.U32 R20, RZ, RZ, R14 ;  /* 0x000000ffff145224 */ /* 0x000fe200078e000e */
[----:B------:R-:W-:Y:S01]  /*b890*/  ISETP.GT.AND P2, PT, R3, 0x10, PT ;  /* 0x000000100300780c */ /* 0x000fe20003f44270 */
[----:B------:R-:W-:Y:S01]  /*b8a0*/  @P5 IMAD.MOV.U32 R21, RZ, RZ, R15 ;  /* 0x000000ffff155224 */ /* 0x000fe200078e000f */
[----:B------:R-:W-:Y:S01]  /*b8b0*/  F2FP.F16.F32.PACK_AB R181, RZ, R181 ;  /* 0x000000b5ffb5723e */ /* 0x000fe200000000ff */
[----:B------:R-:W-:Y:S01]  /*b8c0*/  FMUL R173, R173, R200 ;  /* 0x000000c8adad7220 */ /* 0x000fe20000400000 */
[----:B------:R-:W-:Y:S01]  /*b8d0*/  F2FP.F16.F32.PACK_AB R182, RZ, R182 ;  /* 0x000000b6ffb6723e */ /* 0x000fe200000000ff */
[-C--:B------:R-:W-:Y:S01]  /*b8e0*/  FMUL R175, R175, R200.reuse ;  /* 0x000000c8afaf7220 */ /* 0x080fe20000400000 */
[----:B------:R-:W-:Y:S01]  /*b8f0*/  @P5 STG.E.U16 desc[UR54][R20.64+0x10], R188 ;  /* 0x000010bc14005986 */ /* 0x000fe2000c101536 */
[----:B------:R-:W-:Y:S01]  /*b900*/  ISETP.GT.AND P5, PT, R0, RZ, P0 ;  /* 0x000000ff0000720c */ /* 0x000fe200007a4270 */
[-C--:B------:R-:W-:Y:S01]  /*b910*/  FMUL R174, R174, R200.reuse ;  /* 0x000000c8aeae7220 */ /* 0x080fe20000400000 */
[----:B------:R-:W-:Y:S01]  /*b920*/  F2FP.F16.F32.PACK_AB R183, RZ, R183 ;  /* 0x000000b7ffb7723e */ /* 0x000fe200000000ff */
[----:B------:R-:W-:Y:S01]  /*b930*/  @P4 STG.E.U16 desc[UR54][R14.64+0x12], R189 ;  /* 0x000012bd0e004986 */ /* 0x000fe2000c101536 */
[----:B------:R-:W-:Y:S01]  /*b940*/  ISETP.GT.AND P4, PT, R0, RZ, P2 ;  /* 0x000000ff0000720c */ /* 0x000fe20001784270 */
[----:B------:R-:W-:Y:S01]  /*b950*/  FMUL R160, R160, R200 ;  /* 0x000000c8a0a07220 */ /* 0x000fe20000400000 */
[----:B------:R-:W-:Y:S01]  /*b960*/  F2FP.F16.F32.PACK_AB R168, RZ, R168 ;  /* 0x000000a8ffa8723e */ /* 0x000fe200000000ff */
[----:B------:R-:W-:Y:S01]  /*b970*/  @P3 STG.E.U16 desc[UR54][R12.64+0x10], R190 ;  /* 0x000010be0c003986 */ /* 0x000fe2000c101536 */
[C---:B------:R-:W-:Y:S01]  /*b980*/  ISETP.GT.AND P3, PT, R0.reuse, 0x8, P2 ;  /* 0x000000080000780c */ /* 0x040fe20001764270 */
[-C--:B------:R-:W-:Y:S01]  /*b990*/  FMUL R161, R161, R200.reuse ;  /* 0x000000c8a1a17220 */ /* 0x080fe20000400000 */
[----:B------:R-:W-:Y:S01]  /*b9a0*/  F2FP.F16.F32.PACK_AB R169, RZ, R169 ;  /* 0x000000a9ffa9723e */ /* 0x000fe200000000ff */
[----:B------:R0:W-:Y:S01]  /*b9b0*/  @P1 STG.E.U16 desc[UR54][R12.64+0x12], R191 ;  /* 0x000012bf0c001986 */ /* 0x0001e2000c101536 */
[----:B------:R-:W-:Y:S01]  /*b9c0*/  ISETP.GT.AND P1, PT, R3, 0x18, PT ;  /* 0x000000180300780c */ /* 0x000fe20003f24270 */
[----:B------:R-:W-:Y:S01]  /*b9d0*/  FMUL R163, R163, R200 ;  /* 0x000000c8a3a37220 */ /* 0x000fe20000400000 */
[----:B------:R-:W-:Y:S01]  /*b9e0*/  F2FP.F16.F32.PACK_AB R170, RZ, R170 ;  /* 0x000000aaffaa723e */ /* 0x000fe200000000ff */
[----:B------:R1:W-:Y:S01]  /*b9f0*/  @P5 STG.E.U16 desc[UR54][R4.64+0x22], R177 ;  /* 0x000022b104005986 */ /* 0x0003e2000c101536 */
[----:B------:R-:W-:Y:S01]  /*ba00*/  ISETP.GT.AND P5, PT, R0, 0x8, P0 ;  /* 0x000000080000780c */ /* 0x000fe200007a4270 */
[-C--:B------:R-:W-:Y:S01]  /*ba10*/  FMUL R162, R162, R200.reuse ;  /* 0x000000c8a2a27220 */ /* 0x080fe20000400000 */
[----:B------:R-:W-:Y:S01]  /*ba20*/  F2FP.F16.F32.PACK_AB R171, RZ, R171 ;  /* 0x000000abffab723e */ /* 0x000fe200000000ff */
[----:B------:R1:W-:Y:S01]  /*ba30*/  @P4 STG.E.U16 desc[UR54][R4.64+0x20], R176 ;  /* 0x000020b004004986 */ /* 0x0003e2000c101536 */
[----:B------:R-:W-:Y:S01]  /*ba40*/  ISETP.GT.AND P4, PT, R0, RZ, P1 ;  /* 0x000000ff0000720c */ /* 0x000fe20000f84270 */
[----:B------:R-:W-:Y:S01]  /*ba50*/  FMUL R164, R164, R200 ;  /* 0x000000c8a4a47220 */ /* 0x000fe20000400000 */
[----:B------:R-:W-:Y:S01]  /*ba60*/  F2FP.F16.F32.PACK_AB R172, RZ, R172 ;  /* 0x000000acffac723e */ /* 0x000fe200000000ff */
[----:B------:R1:W-:Y:S01]  /*ba70*/  @P3 STG.E.U16 desc[UR54][R6.64+0x20], R178 ;  /* 0x000020b206003986 */ /* 0x0003e2000c101536 */
[----:B------:R-:W-:Y:S01]  /*ba80*/  ISETP.GT.AND P3, PT, R3, 0x19, PT ;  /* 0x000000190300780c */ /* 0x000fe20003f64270 */
[----:B0-----:R-:W-:Y:S01]  /*ba90*/  IMAD.WIDE.U32 R12, R206, 0xf0, R6 ;  /* 0x000000f0ce0c7825 */ /* 0x001fe200078e0006 */
[----:B------:R-:W-:-:S03]  /*baa0*/  F2FP.F16.F32.PACK_AB R173, RZ, R173 ;  /* 0x000000adffad723e */ /* 0x000fc600000000ff */
[----:B------:R-:W-:Y:S01]  /*bab0*/  FMUL R165, R165, R200 ;  /* 0x000000c8a5a57220 */ /* 0x000fe20000400000 */
[----:B------:R-:W-:Y:S01]  /*bac0*/  F2FP.F16.F32.PACK_AB R175, RZ, R175 ;  /* 0x000000afffaf723e */ /* 0x000fe200000000ff */
[----:B------:R1:W-:Y:S01]  /*bad0*/  @P5 STG.E.U16 desc[UR54][R6.64+0x22], R179 ;  /* 0x000022b306005986 */ /* 0x0003e2000c101536 */
[C---:B------:R-:W-:Y:S01]  /*bae0*/  ISETP.GT.AND P5, PT, R0.reuse, RZ, P3 ;  /* 0x000000ff0000720c */ /* 0x040fe20001fa4270 */
[----:B------:R-:W-:Y:S01]  /*baf0*/  IMAD.IADD R13, R207, 0x1, R13 ;  /* 0x00000001cf0d7824 */ /* 0x000fe200078e020d */
[----:B------:R-:W-:Y:S01]  /*bb00*/  F2FP.F16.F32.PACK_AB R174, RZ, R174 ;  /* 0x000000aeffae723e */ /* 0x000fe200000000ff */
[----:B------:R1:W-:Y:S01]  /*bb10*/  @P4 STG.E.U16 desc[UR54][R4.64+0x30], R180 ;  /* 0x000030b404004986 */ /* 0x0003e2000c101536 */
[----:B------:R-:W-:Y:S01]  /*bb20*/  ISETP.GT.AND P4, PT, R0, 0x8, P1 ;  /* 0x000000080000780c */ /* 0x000fe20000f84270 */
[----:B------:R-:W-:Y:S01]  /*bb30*/  FMUL R166, R166, R200 ;  /* 0x000000c8a6a67220 */ /* 0x000fe20000400000 */
[----:B------:R-:W-:Y:S01]  /*bb40*/  F2FP.F16.F32.PACK_AB R160, RZ, R160 ;  /* 0x000000a0ffa0723e */ /* 0x000fe200000000ff */
[-C--:B------:R-:W-:Y:S01]  /*bb50*/  FMUL R167, R167, R200.reuse ;  /* 0x000000c8a7a77220 */ /* 0x080fe20000400000 */
[----:B------:R-:W-:Y:S01]  /*bb60*/  F2FP.F16.F32.PACK_AB R161, RZ, R161 ;  /* 0x000000a1ffa1723e */ /* 0x000fe200000000ff */
[-C--:B------:R-:W-:Y:S01]  /*bb70*/  FMUL R152, R152, R200.reuse ;  /* 0x000000c898987220 */ /* 0x080fe20000400000 */
[----:B------:R-:W-:Y:S01]  /*bb80*/  F2FP.F16.F32.PACK_AB R163, RZ, R163 ;  /* 0x000000a3ffa3723e */ /* 0x000fe200000000ff */
[----:B------:R-:W-:Y:S01]  /*bb90*/  FMUL R153, R153, R200 ;  /* 0x000000c899997220 */ /* 0x000fe20000400000 */
[----:B------:R-:W-:Y:S01]  /*bba0*/  F2FP.F16.F32.PACK_AB R162, RZ, R162 ;  /* 0x000000a2ffa2723e */ /* 0x000fe200000000ff */
[----:B------:R1:W-:Y:S01]  /*bbb0*/  @P5 STG.E.U16 desc[UR54][R4.64+0x32], R181 ;  /* 0x000032b504005986 */ /* 0x0003e2000c101536 */
[----:B------:R-:W-:Y:S01]  /*bbc0*/  ISETP.GT.AND P5, PT, R0, 0x8, P3 ;  /* 0x000000080000780c */ /* 0x000fe20001fa4270 */
[----:B------:R-:W-:Y:S01]  /*bbd0*/  FMUL R154, R154, R200 ;  /* 0x000000c89a9a7220 */ /* 0x000fe20000400000 */
[----:B------:R-:W-:Y:S01]  /*bbe0*/  F2FP.F16.F32.PACK_AB R164, RZ, R164 ;  /* 0x000000a4ffa4723e */ /* 0x000fe200000000ff */
[----:B------:R1:W-:Y:S01]  /*bbf0*/  @P4 STG.E.U16 desc[UR54][R6.64+0x30], R182 ;  /* 0x000030b606004986 */ /* 0x0003e2000c101536 */
[C---:B------:R-:W-:Y:S01]  /*bc00*/  ISETP.GT.AND P4, PT, R0.reuse, 0x80, P2 ;  /* 0x000000800000780c */ /* 0x040fe20001784270 */
        /* <DEDUP_REMOVED lines=8> */
[----:B------:R1:W-:Y:S01]  /*bc90*/  @P5 STG.E.U16 desc[UR54][R6.64+0x32], R183 ;  /* 0x000032b706005986 */ /* 0x0003e2000c101536 */
[----:B------:R-:W-:Y:S01]  /*bca0*/  IADD3 R8, P5, R11, R12, RZ ;  /* 0x0000000c0b087210 */ /* 0x000fe20007fbe0ff */
[----:B------:R-:W-:Y:S01]  /*bcb0*/  FMUL R159, R159, R200 ;  /* 0x000000c89f9f7220 */ /* 0x000fe20000400000 */
[----:B------:R-:W-:Y:S01]  /*bcc0*/  F2FP.F16.F32.PACK_AB R152, RZ, R152 ;  /* 0x00000098ff98723e */ /* 0x000fe200000000ff */
[----:B------:R1:W-:Y:S01]  /*bcd0*/  @P4 STG.E.U16 desc[UR54][R12.64+0x20], R168 ;  /* 0x000020a80c004986 */ /* 0x0003e2000c101536 */
[C---:B------:R-:W-:Y:S01]  /*bce0*/  ISETP.GT.AND P4, PT, R0.reuse, 0x80, P0 ;  /* 0x000000800000780c */ /* 0x040fe20000784270 */
[----:B------:R-:W-:Y:S01]  /*bcf0*/  IMAD.X R9, R9, 0x1, R13, P5 ;  /* 0x0000000109097824 */ /* 0x000fe200028e060d */
[----:B------:R-:W-:Y:S01]  /*bd00*/  ISETP.GT.AND P0, PT, R0, 0x88, P0 ;  /* 0x000000880000780c */ /* 0x000fe20000704270 */
[-C--:B------:R-:W-:Y:S01]  /*bd10*/  FMUL R144, R144, R200.reuse ;  /* 0x000000c890907220 */ /* 0x080fe20000400000 */
[----:B------:R-:W-:Y:S01]  /*bd20*/  F2FP.F16.F32.PACK_AB R153, RZ, R153 ;  /* 0x00000099ff99723e */ /* 0x000fe200000000ff */
        /* <DEDUP_REMOVED lines=9> */
[C---:B------:R-:W-:Y:S01]  /*bdc0*/  ISETP.GT.AND P4, PT, R0.reuse, 0x80, P1 ;  /* 0x000000800000780c */ /* 0x040fe20000f84270 */
[-C--:B------:R-:W-:Y:S01]  /*bdd0*/  FMUL R149, R149, R200.reuse ;  /* 0x000000c895957220 */ /* 0x080fe20000400000 */
[C---:B------:R-:W-:Y:S01]  /*bde0*/  ISETP.GT.AND P1, PT, R0.reuse, 0x88, P1 ;  /* 0x000000880000780c */ /* 0x040fe20000f24270 */
[----:B------:R1:W-:Y:S01]  /*bdf0*/  @P2 STG.E.U16 desc[UR54][R8.64+0x20], R170 ;  /* 0x000020aa08002986 */ /* 0x0003e2000c101536 */
[----:B------:R-:W-:Y:S01]  /*be00*/  ISETP.GT.AND P2, PT, R0, 0x80, P3 ;  /* 0x000000800000780c */ /* 0x000fe20001f44270 */
[----:B------:R-:W-:Y:S01]  /*be10*/  FMUL R150, R150, R200 ;  /* 0x000000c896967220 */ /* 0x000fe20000400000 */
[----:B------:R-:W-:Y:S01]  /*be20*/  ISETP.GT.AND P3, PT, R0, 0x88, P3 ;  /* 0x000000880000780c */ /* 0x000fe20001f64270 */
[----:B------:R1:W-:Y:S01]  /*be30*/  @P0 STG.E.U16 desc[UR54][R8.64+0x22], R171 ;  /* 0x000022ab08000986 */ /* 0x0003e2000c101536 */
[----:B------:R-:W-:Y:S01]  /*be40*/  F2FP.F16.F32.PACK_AB R158, RZ, R158 ;  /* 0x0000009eff9e723e */ /* 0x000fe200000000ff */
[-C--:B------:R-:W-:Y:S01]  /*be50*/  FMUL R151, R151, R200.reuse ;  /* 0x000000c897977220 */ /* 0x080fe20000400000 */
[----:B------:R-:W-:Y:S01]  /*be60*/  F2FP.F16.F32.PACK_AB R159, RZ, R159 ;  /* 0x0000009fff9f723e */ /* 0x000fe200000000ff */
[----:B------:R-:W-:Y:S01]  /*be70*/  FMUL R136, R136, R200 ;  /* 0x000000c888887220 */ /* 0x000fe20000400000 */
[----:B------:R-:W-:Y:S01]  /*be80*/  F2FP.F16.F32.PACK_AB R144, RZ, R144 ;  /* 0x00000090ff90723e */ /* 0x000fe200000000ff */
[----:B------:R1:W-:Y:S01]  /*be90*/  @P4 STG.E.U16 desc[UR54][R12.64+0x30], R172 ;  /* 0x000030ac0c004986 */ /* 0x0003e2000c101536 */
[----:B------:R-:W-:Y:S01]  /*bea0*/  F2FP.F16.F32.PACK_AB R145, RZ, R145 ;  /* 0x00000091ff91723e */ /* 0x000fe200000000ff */
[-C--:B------:R-:W-:Y:S01]  /*beb0*/  FMUL R137, R137, R200.reuse ;  /* 0x000000c889897220 */ /* 0x080fe20000400000 */
[----:B------:R-:W-:Y:S01]  /*bec0*/  F2FP.F16.F32.PACK_AB R147, RZ, R147 ;  /* 0x00000093ff93723e */ /* 0x000fe200000000ff */
[----:B------:R1:W-:Y:S01]  /*bed0*/  @P2 STG.E.U16 desc[UR54][R12.64+0x32], R173 ;  /* 0x000032ad0c002986 */ /* 0x0003e2000c101536 */
[C---:B------:R-:W-:Y:S01]  /*bee0*/  ISETP.GT.AND P2, PT, R3.reuse, 0x21, PT ;  /* 0x000000210300780c */ /* 0x040fe20003f44270 */
[----:B------:R-:W-:Y:S01]  /*bef0*/  FMUL R138, R138, R200 ;  /* 0x000000c88a8a7220 */ /* 0x000fe20000400000 */
[----:B------:R-:W-:Y:S01]  /*bf00*/  F2FP.F16.F32.PACK_AB R146, RZ, R146 ;  /* 0x00000092ff92723e */ /* 0x000fe200000000ff */
[----:B------:R1:W-:Y:S01]  /*bf10*/  @P3 STG.E.U16 desc[UR54][R8.64+0x32], R175 ;  /* 0x000032af08003986 */ /* 0x0003e2000c101536 */
[----:B------:R-:W-:Y:S01]  /*bf20*/  ISETP.GT.AND P3, PT, R3, 0x20, PT ;  /* 0x000000200300780c */ /* 0x000fe20003f64270 */
[-C--:B------:R-:W-:Y:S01]  /*bf30*/  FMUL R139, R139, R200.reuse ;  /* 0x000000c88b8b7220 */ /* 0x080fe20000400000 */
[C---:B------:R-:W-:Y:S01]  /*bf40*/  ISETP.GT.AND P4, PT, R0.reuse, RZ, P2 ;  /* 0x000000ff0000720c */ /* 0x040fe20001784270 */
[----:B------:R1:W-:Y:S01]  /*bf50*/  @P1 STG.E.U16 desc[UR54][R8.64+0x30], R174 ;  /* 0x000030ae08001986 */ /* 0x0003e2000c101536 */
[C---:B------:R-:W-:Y:S01]  /*bf60*/  ISETP.GT.AND P0, PT, R0.reuse, RZ, P3 ;  /* 0x000000ff0000720c */ /* 0x040fe20001f04270 */
[-C--:B------:R-:W-:Y:S01]  /*bf70*/  FMUL R141, R141, R200.reuse ;  /* 0x000000c88d8d7220 */ /* 0x080fe20000400000 */
[----:B------:R-:W-:Y:S01]  /*bf80*/  ISETP.GT.AND P1, PT, R0, 0x8, P2 ;  /* 0x000000080000780c */ /* 0x000fe20001724270 */
[-C--:B------:R-:W-:Y:S01]  /*bf90*/  FMUL R140, R140, R200.reuse ;  /* 0x000000c88c8c7220 */ /* 0x080fe20000400000 */
[----:B------:R-:W-:Y:S01]  /*bfa0*/  ISETP.GT.AND P5, PT, R0, 0x8, P3 ;  /* 0x000000080000780c */ /* 0x000fe20001fa4270 */
[----:B------:R-:W-:Y:S01]  /*bfb0*/  FMUL R142, R142, R200 ;  /* 0x000000c88e8e7220 */ /* 0x000fe20000400000 */
[----:B------:R-:W-:Y:S01]  /*bfc0*/  F2FP.F16.F32.PACK_AB R148, RZ, R148 ;  /* 0x00000094ff94723e */ /* 0x000fe200000000ff */
[-C--:B------:R-:W-:Y:S01]  /*bfd0*/  FMUL R143, R143, R200.reuse ;  /* 0x000000c88f8f7220 */ /* 0x080fe20000400000 */
[----:B------:R-:W-:Y:S01]  /*bfe0*/  F2FP.F16.F32.PACK_AB R149, RZ, R149 ;  /* 0x00000095ff95723e */ /* 0x000fe200000000ff */
[----:B------:R-:W-:Y:S01]  /*bff0*/  FMUL R128, R128, R200 ;  /* 0x000000c880807220 */ /* 0x000fe20000400000 */
[----:B------:R-:W-:Y:S01]  /*c000*/  F2FP.F16.F32.PACK_AB R150, RZ, R150 ;  /* 0x00000096ff96723e */ /* 0x000fe200000000ff */
[----:B------:R1:W-:Y:S01]  /*c010*/  @P4 STG.E.U16 desc[UR54][R4.64+0x42], R161 ;  /* 0x000042a104004986 */ /* 0x0003e2000c101536 */
[----:B------:R-:W-:Y:S01]  /*c020*/  F2FP.F16.F32.PACK_AB R151, RZ, R151 ;  /* 0x00000097ff97723e */ /* 0x000fe200000000ff */
[----:B------:R-:W-:Y:S01]  /*c030*/  FMUL R129, R129, R200 ;  /* 0x000000c881817220 */ /* 0x000fe20000400000 */
[----:B------:R-:W-:Y:S01]  /*c040*/  F2FP.F16.F32.PACK_AB R136, RZ, R136 ;  /* 0x00000088ff88723e */ /* 0x000fe200000000ff */
[----:B------:R1:W-:Y:S01]  /*c050*/  @P0 STG.E.U16 desc[UR54][R4.64+0x40], R160 ;  /* 0x000040a004000986 */ /* 0x0003e2000c101536 */
[----:B------:R-:W-:Y:S01]  /*c060*/  ISETP.GT.AND P0, PT, R3, 0x28, PT ;  /* 0x000000280300780c */ /* 0x000fe20003f04270 */
[-C--:B------:R-:W-:Y:S01]  /*c070*/  FMUL R131, R131, R200.reuse ;  /* 0x000000c883837220 */ /* 0x080fe20000400000 */
[----:B------:R-:W-:Y:S01]  /*c080*/  F2FP.F16.F32.PACK_AB R137, RZ, R137 ;  /* 0x00000089ff89723e */ /* 0x000fe200000000ff */
[----:B------:R1:W-:Y:S01]  /*c090*/  @P1 STG.E.U16 desc[UR54][R6.64+0x42], R163 ;  /* 0x000042a306001986 */ /* 0x0003e2000c101536 */
[----:B------:R-:W-:Y:S01]  /*c0a0*/  ISETP.GT.AND P1, PT, R3, 0x29, PT ;  /* 0x000000290300780c */ /* 0x000fe20003f24270 */
[----:B------:R-:W-:Y:S01]  /*c0b0*/  FMUL R130, R130, R200 ;  /* 0x000000c882827220 */ /* 0x000fe20000400000 */
[----:B------:R-:W-:Y:S01]  /*c0c0*/  F2FP.F16.F32.PACK_AB R138, RZ, R138 ;  /* 0x0000008aff8a723e */ /* 0x000fe200000000ff */
[----:B------:R1:W-:Y:S01]  /*c0d0*/  @P5 STG.E.U16 desc[UR54][R6.64+0x40], R162 ;  /* 0x000040a206005986 */ /* 0x0003e2000c101536 */
[----:B------:R-:W-:Y:S01]  /*c0e0*/  ISETP.GT.AND P5, PT, R0, RZ, P0 ;  /* 0x000000ff0000720c */ /* 0x000fe200007a4270 */
[-C--:B------:R-:W-:Y:S01]  /*c0f0*/  FMUL R132, R132, R200.reuse ;  /* 0x000000c884847220 */ /* 0x080fe20000400000 */
[----:B------:R-:W-:Y:S01]  /*c100*/  ISETP.GT.AND P4, PT, R0, RZ, P1 ;  /* 0x000000ff0000720c */ /* 0x000fe20000f84270 */
[-C--:B------:R-:W-:Y:S01]  /*c110*/  FMUL R133, R133, R200.reuse ;  /* 0x000000c885857220 */ /* 0x080fe20000400000 */
[----:B------:R-:W-:Y:S01]  /*c120*/  F2FP.F16.F32.PACK_AB R139, RZ, R139 ;  /* 0x0000008bff8b723e */ /* 0x000fe200000000ff */
[-C--:B------:R-:W-:Y:S01]  /*c130*/  FMUL R134, R134, R200.reuse ;  /* 0x000000c886867220 */ /* 0x080fe20000400000 */
[----:B------:R-:W-:Y:S01]  /*c140*/  F2FP.F16.F32.PACK_AB R141, RZ, R141 ;  /* 0x0000008dff8d723e */ /* 0x000fe200000000ff */
[----:B------:R-:W-:Y:S01]  /*c150*/  FMUL R135, R135, R200 ;  /* 0x000000c887877220 */ /* 0x000fe20000400000 */
[----:B------:R-:W-:Y:S01]  /*c160*/  F2FP.F16.F32.PACK_AB R140, RZ, R140 ;  /* 0x0000008cff8c723e */ /* 0x000fe200000000ff */
[----:B------:R-:W-:Y:S01]  /*c170*/  FMUL R120, R120, R200 ;  /* 0x000000c878787220 */ /* 0x000fe20000400000 */
[----:B------:R-:W-:Y:S01]  /*c180*/  F2FP.F16.F32.PACK_AB R142, RZ, R142 ;  /* 0x0000008eff8e723e */ /* 0x000fe200000000ff */
[-C--:B------:R-:W-:Y:S01]  /*c190*/  FMUL R121, R121, R200.reuse ;  /* 0x000000c879797220 */ /* 0x080fe20000400000 */
[----:B------:R-:W-:Y:S01]  /*c1a0*/  F2FP.F16.F32.PACK_AB R143, RZ, R143 ;  /* 0x0000008fff8f723e */ /* 0x000fe200000000ff */
[----:B------:R1:W-:Y:S01]  /*c1b0*/  @P5 STG.E.U16 desc[UR54][R4.64+0x50], R164 ;  /* 0x000050a404005986 */ /* 0x0003e2000c101536 */
[----:B------:R-:W-:Y:S01]  /*c1c0*/  ISETP.GT.AND P5, PT, R0, 0x8, P0 ;  /* 0x000000080000780c */ /* 0x000fe200007a4270 */
[----:B------:R-:W-:Y:S01]  /*c1d0*/  FMUL R122, R122, R200 ;  /* 0x000000c87a7a7220 */ /* 0x000fe20000400000 */
[----:B------:R-:W-:Y:S01]  /*c1e0*/  F2FP.F16.F32.PACK_AB R128, RZ, R128 ;  /* 0x00000080ff80723e */ /* 0x000fe200000000ff */
[----:B------:R1:W-:Y:S01]  /*c1f0*/  @P4 STG.E.U16 desc[UR54][R4.64+0x52], R165 ;  /* 0x000052a504004986 */ /* 0x0003e2000c101536 */
[----:B------:R-:W-:Y:S01]  /*c200*/  ISETP.GT.AND P4, PT, R0, 0x8, P1 ;  /* 0x000000080000780c */ /* 0x000fe20000f84270 */
        /* <DEDUP_REMOVED lines=34> */
[----:B------:R1:W-:Y:S01]  /*c430*/  @P2 STG.E.U16 desc[UR54][R8.64+0x42], R155 ;  /* 0x0000429b08002986 */ /* 0x0003e2000c101536 */
[----:B------:R-:W-:Y:S01]  /*c440*/  ISETP.GT.AND P2, PT, R3, 0x31, PT ;  /* 0x000000310300780c */ /* 0x000fe20003f44270 */
[----:B------:R-:W-:Y:S01]  /*c450*/  FMUL R119, R119, R200 ;  /* 0x000000c877777220 */ /* 0x000fe20000400000 */
[----:B------:R-:W-:Y:S01]  /*c460*/  F2FP.F16.F32.PACK_AB R122, RZ, R122 ;  /* 0x0000007aff7a723e */ /* 0x000fe200000000ff */
[-C--:B------:R-:W-:Y:S01]  /*c470*/  FMUL R104, R104, R200.reuse ;  /* 0x000000c868687220 */ /* 0x080fe20000400000 */
[----:B------:R-:W-:Y:S01]  /*c480*/  F2FP.F16.F32.PACK_AB R123, RZ, R123 ;  /* 0x0000007bff7b723e */ /* 0x000fe200000000ff */
[----:B------:R1:W-:Y:S01]  /*c490*/  @P4 STG.E.U16 desc[UR54][R12.64+0x50], R156 ;  /* 0x0000509c0c004986 */ /* 0x0003e2000c101536 */
[----:B------:R-:W-:Y:S01]  /*c4a0*/  ISETP.GT.AND P4, PT, R0, RZ, P2 ;  /* 0x000000ff0000720c */ /* 0x000fe20001784270 */
[-C--:B------:R-:W-:Y:S01]  /*c4b0*/  FMUL R105, R105, R200.reuse ;  /* 0x000000c869697220 */ /* 0x080fe20000400000 */
[----:B------:R-:W-:Y:S01]  /*c4c0*/  F2FP.F16.F32.PACK_AB R125, RZ, R125 ;  /* 0x0000007dff7d723e */ /* 0x000fe200000000ff */
[----:B------:R1:W-:Y:S01]  /*c4d0*/  @P3 STG.E.U16 desc[UR54][R12.64+0x52], R157 ;  /* 0x0000529d0c003986 */ /* 0x0003e2000c101536 */
[----:B------:R-:W-:Y:S01]  /*c4e0*/  ISETP.GT.AND P3, PT, R3, 0x30, PT ;  /* 0x000000300300780c */ /* 0x000fe20003f64270 */
[----:B------:R-:W-:Y:S01]  /*c4f0*/  FMUL R106, R106, R200 ;  /* 0x000000c86a6a7220 */ /* 0x000fe20000400000 */
[----:B------:R-:W-:Y:S01]  /*c500*/  F2FP.F16.F32.PACK_AB R124, RZ, R124 ;  /* 0x0000007cff7c723e */ /* 0x000fe200000000ff */
[----:B------:R1:W-:Y:S01]  /*c510*/  @P0 STG.E.U16 desc[UR54][R8.64+0x50], R158 ;  /* 0x0000509e08000986 */ /* 0x0003e2000c101536 */
[C---:B------:R-:W-:Y:S01]  /*c520*/  ISETP.GT.AND P0, PT, R0.reuse, RZ, P3 ;  /* 0x000000ff0000720c */ /* 0x040fe20001f04270 */
[-C--:B------:R-:W-:Y:S01]  /*c530*/  FMUL R107, R107, R200.reuse ;  /* 0x000000c86b6b7220 */ /* 0x080fe20000400000 */
[C---:B------:R-:W-:Y:S01]  /*c540*/  ISETP.GT.AND P5, PT, R0.reuse, 0x8, P3 ;  /* 0x000000080000780c */ /* 0x040fe20001fa4270 */
[----:B------:R1:W-:Y:S01]  /*c550*/  @P1 STG.E.U16 desc[UR54][R8.64+0x52], R159 ;  /* 0x0000529f08001986 */ /* 0x0003e2000c101536 */
[----:B------:R-:W-:Y:S01]  /*c560*/  ISETP.GT.AND P1, PT, R0, 0x8, P2 ;  /* 0x000000080000780c */ /* 0x000fe20001724270 */
[----:B------:R-:W-:Y:S01]  /*c570*/  FMUL R109, R109, R200 ;  /* 0x000000c86d6d7220 */ /* 0x000fe20000400000 */
[----:B------:R-:W-:Y:S01]  /*c580*/  F2FP.F16.F32.PACK_AB R126, RZ, R126 ;  /* 0x0000007eff7e723e */ /* 0x000fe200000000ff */
[----:B------:R1:W-:Y:S01]  /*c590*/  @P4 STG.E.U16 desc[UR54][R4.64+0x62], R145 ;  /* 0x0000629104004986 */ /* 0x0003e2000c101536 */
[----:B------:R-:W-:Y:S01]  /*c5a0*/  F2FP.F16.F32.PACK_AB R127, RZ, R127 ;  /* 0x0000007fff7f723e */ /* 0x000fe200000000ff */
[----:B------:R-:W-:Y:S01]  /*c5b0*/  FMUL R108, R108, R200 ;  /* 0x000000c86c6c7220 */ /* 0x000fe20000400000 */
[----:B------:R-:W-:Y:S01]  /*c5c0*/  F2FP.F16.F32.PACK_AB R112, RZ, R112 ;  /* 0x00000070ff70723e */ /* 0x000fe200000000ff */
[-C--:B------:R-:W-:Y:S01]  /*c5d0*/  FMUL R110, R110, R200.reuse ;  /* 0x000000c86e6e7220 */ /* 0x080fe20000400000 */
        /* <DEDUP_REMOVED lines=12> */
[----:B------:R-:W-:Y:S01]  /*c6a0*/  ISETP.GT.AND P4, PT, R0, RZ, P1 ;  /* 0x000000ff0000720c */ /* 0x000fe20000f84270 */
        /* <DEDUP_REMOVED lines=54> */
[----:B------:R-:W-:Y:S01]  /*ca10*/  FMUL R85, R85, R200 ;  /* 0x000000c855557220 */ /* 0x000fe20000400000 */
        /* <DEDUP_REMOVED lines=19> */
[-C--:B------:R-:W-:Y:S01]  /*cb50*/  FMUL R74, R74, R200.reuse ;  /* 0x000000c84a4a7220 */ /* 0x080fe20000400000 */
        /* <DEDUP_REMOVED lines=9> */
[-C--:B------:R-:W-:Y:S01]  /*cbf0*/  FMUL R76, R76, R200.reuse ;  /* 0x000000c84c4c7220 */ /* 0x080fe20000400000 */
[----:B------:R-:W-:Y:S01]  /*cc00*/  F2FP.F16.F32.PACK_AB R93, RZ, R93 ;  /* 0x0000005dff5d723e */ /* 0x000fe200000000ff */
[----:B------:R1:W-:Y:S01]  /*cc10*/  @P5 STG.E.U16 desc[UR54][R6.64+0x80], R130 ;  /* 0x0000808206005986 */ /* 0x0003e2000c101536 */
[----:B------:R-:W-:Y:S01]  /*cc20*/  ISETP.GT.AND P5, PT, R0, RZ, P0 ;  /* 0x000000ff0000720c */ /* 0x000fe200007a4270 */
[-C--:B------:R-:W-:Y:S01]  /*cc30*/  FMUL R78, R78, R200.reuse ;  /* 0x000000c84e4e7220 */ /* 0x080fe20000400000 */
[----:B------:R-:W-:Y:S01]  /*cc40*/  ISETP.GT.AND P4, PT, R0, RZ, P1 ;  /* 0x000000ff0000720c */ /* 0x000fe20000f84270 */
[----:B------:R-:W-:Y:S01]  /*cc50*/  FMUL R79, R79, R200 ;  /* 0x000000c84f4f7220 */ /* 0x000fe20000400000 */
[----:B------:R-:W-:Y:S01]  /*cc60*/  F2FP.F16.F32.PACK_AB R92, RZ, R92 ;  /* 0x0000005cff5c723e */ /* 0x000fe200000000ff */
        /* <DEDUP_REMOVED lines=8> */
[----:B------:R1:W-:Y:S01]  /*ccf0*/  @P5 STG.E.U16 desc[UR54][R4.64+0x90], R132 ;  /* 0x0000908404005986 */ /* 0x0003e2000c101536 */
[----:B------:R-:W-:Y:S01]  /*cd00*/  ISETP.GT.AND P5, PT, R0, 0x8, P0 ;  /* 0x000000080000780c */ /* 0x000fe200007a4270 */
[-C--:B------:R-:W-:Y:S01]  /*cd10*/  FMUL R68, R68, R200.reuse ;  /* 0x000000c844447220 */ /* 0x080fe20000400000 */
[----:B------:R-:W-:Y:S01]  /*cd20*/  F2FP.F16.F32.PACK_AB R83, RZ, R83 ;  /* 0x00000053ff53723e */ /* 0x000fe200000000ff */
[----:B------:R1:W-:Y:S01]  /*cd30*/  @P4 STG.E.U16 desc[UR54][R4.64+0x92], R133 ;  /* 0x0000928504004986 */ /* 0x0003e2000c101536 */
[----:B------:R-:W-:Y:S01]  /*cd40*/  ISETP.GT.AND P4, PT, R0, 0x8, P1 ;  /* 0x000000080000780c */ /* 0x000fe20000f84270 */
        /* <DEDUP_REMOVED lines=33> */
[C---:B------:R-:W-:Y:S01]  /*cf60*/  ISETP.GT.AND P1, PT, R0.reuse, 0x88, P1 ;  /* 0x000000880000780c */ /* 0x040fe20000f24270 */
[----:B------:R1:W-:Y:S01]  /*cf70*/  @P2 STG.E.U16 desc[UR54][R8.64+0x82], R123 ;  /* 0x0000827b08002986 */ /* 0x0003e2000c101536 */
[----:B------:R-:W-:Y:S01]  /*cf80*/  ISETP.GT.AND P2, PT, R3, 0x51, PT ;  /* 0x000000510300780c */ /* 0x000fe20003f44270 */
[-C--:B------:R-:W-:Y:S01]  /*cf90*/  FMUL R49, R49, R200.reuse ;  /* 0x000000c831317220 */ /* 0x080fe20000400000 */
[----:B------:R-:W-:Y:S01]  /*cfa0*/  F2FP.F16.F32.PACK_AB R77, RZ, R77 ;  /* 0x0000004dff4d723e */ /* 0x000fe200000000ff */
[----:B------:R-:W-:Y:S01]  /*cfb0*/  FMUL R51, R51, R200 ;  /* 0x000000c833337220 */ /* 0x000fe20000400000 */
[----:B------:R-:W-:Y:S01]  /*cfc0*/  F2FP.F16.F32.PACK_AB R76, RZ, R76 ;  /* 0x0000004cff4c723e */ /* 0x000fe200000000ff */
[----:B------:R1:W-:Y:S01]  /*cfd0*/  @P4 STG.E.U16 desc[UR54][R12.64+0x90], R124 ;  /* 0x0000907c0c004986 */ /* 0x0003e2000c101536 */
[----:B------:R-:W-:Y:S01]  /*cfe0*/  ISETP.GT.AND P4, PT, R0, RZ, P2 ;  /* 0x000000ff0000720c */ /* 0x000fe20001784270 */
[----:B------:R-:W-:Y:S01]  /*cff0*/  FMUL R50, R50, R200 ;  /* 0x000000c832327220 */ /* 0x000fe20000400000 */
[----:B------:R-:W-:Y:S01]  /*d000*/  F2FP.F16.F32.PACK_AB R78, RZ, R78 ;  /* 0x0000004eff4e723e */ /* 0x000fe200000000ff */
[----:B------:R1:W-:Y:S01]  /*d010*/  @P3 STG.E.U16 desc[UR54][R12.64+0x92], R125 ;  /* 0x0000927d0c003986 */ /* 0x0003e2000c101536 */
[----:B------:R-:W-:Y:S01]  /*d020*/  ISETP.GT.AND P3, PT, R3, 0x50, PT ;  /* 0x000000500300780c */ /* 0x000fe20003f64270 */
[-C--:B------:R-:W-:Y:S01]  /*d030*/  FMUL R52, R52, R200.reuse ;  /* 0x000000c834347220 */ /* 0x080fe20000400000 */
        /* <DEDUP_REMOVED lines=54> */
[C---:B------:R-:W-:Y:S01]  /*d3a0*/  ISETP.GT.AND P3, PT, R0.reuse, 0x88, P3 ;  /* 0x000000880000780c */ /* 0x040fe20001f64270 */
[----:B------:R1:W-:Y:S01]  /*d3b0*/  @P4 STG.E.U16 desc[UR54][R6.64+0xb2], R119 ;  /* 0x0000b27706004986 */ /* 0x0003e2000c101536 */
[C---:B------:R-:W-:Y:S01]  /*d3c0*/  ISETP.GT.AND P4, PT, R0.reuse, 0x80, P2 ;  /* 0x000000800000780c */ /* 0x040fe20001784270 */
        /* <DEDUP_REMOVED lines=20> */
[----:B------:R1:W-:Y:S01]  /*d510*/  @P2 STG.E.U16 desc[UR54][R8.64+0xa2], R107 ;  /* 0x0000a26b08002986 */ /* 0x0003e2000c101536 */
[----:B------:R-:W-:Y:S01]  /*d520*/  ISETP.GT.AND P2, PT, R3, 0x61, PT ;  /* 0x000000610300780c */ /* 0x000fe20003f44270 */
[-C--:B------:R-:W-:Y:S01]  /*d530*/  FMUL R30, R30, R200.reuse ;  /* 0x000000c81e1e7220 */ /* 0x080fe20000400000 */
[----:B------:R-:W-:Y:S01]  /*d540*/  F2FP.F16.F32.PACK_AB R53, RZ, R53 ;  /* 0x00000035ff35723e */ /* 0x000fe200000000ff */
[----:B------:R-:W-:Y:S01]  /*d550*/  FMUL R31, R31, R200 ;  /* 0x000000c81f1f7220 */ /* 0x000fe20000400000 */
[----:B------:R-:W-:Y:S01]  /*d560*/  F2FP.F16.F32.PACK_AB R54, RZ, R54 ;  /* 0x00000036ff36723e */ /* 0x000fe200000000ff */
[----:B------:R1:W-:Y:S01]  /*d570*/  @P4 STG.E.U16 desc[UR54][R12.64+0xb0], R108 ;  /* 0x0000b06c0c004986 */ /* 0x0003e2000c101536 */
[----:B------:R-:W-:-:S02]  /*d580*/  ISETP.GT.AND P4, PT, R0, RZ, P2 ;  /* 0x000000ff0000720c */ /* 0x000fc40001784270 */
[----:B------:R-:W-:Y:S01]  /*d590*/  F2FP.F16.F32.PACK_AB R55, RZ, R55 ;  /* 0x00000037ff37723e */ /* 0x000fe200000000ff */
[----:B------:R1:W-:Y:S01]  /*d5a0*/  @P3 STG.E.U16 desc[UR54][R12.64+0xb2], R109 ;  /* 0x0000b26d0c003986 */ /* 0x0003e2000c101536 */
[----:B------:R-:W-:Y:S02]  /*d5b0*/  ISETP.GT.AND P3, PT, R3, 0x60, PT ;  /* 0x000000600300780c */ /* 0x000fe40003f64270 */
[----:B------:R-:W-:Y:S01]  /*d5c0*/  F2FP.F16.F32.PACK_AB R40, RZ, R40 ;  /* 0x00000028ff28723e */ /* 0x000fe200000000ff */
[----:B------:R1:W-:Y:S01]  /*d5d0*/  @P0 STG.E.U16 desc[UR54][R8.64+0xb0], R110 ;  /* 0x0000b06e08000986 */ /* 0x0003e2000c101536 */
[C---:B------:R-:W-:Y:S02]  /*d5e0*/  ISETP.GT.AND P0, PT, R0.reuse, RZ, P3 ;  /* 0x000000ff0000720c */ /* 0x040fe40001f04270 */
[C---:B------:R-:W-:Y:S01]  /*d5f0*/  ISETP.GT.AND P5, PT, R0.reuse, 0x8, P3 ;  /* 0x000000080000780c */ /* 0x040fe20001fa4270 */
[----:B------:R1:W-:Y:S01]  /*d600*/  @P1 STG.E.U16 desc[UR54][R8.64+0xb2], R111 ;  /* 0x0000b26f08001986 */ /* 0x0003e2000c101536 */
[----:B------:R-:W-:-:S02]  /*d610*/  ISETP.GT.AND P1, PT, R0, 0x8, P2 ;  /* 0x000000080000780c */ /* 0x000fc40001724270 */
[----:B------:R-:W-:Y:S01]  /*d620*/  F2FP.F16.F32.PACK_AB R41, RZ, R41 ;  /* 0x00000029ff29723e */ /* 0x000fe200000000ff */
[----:B------:R1:W-:Y:S01]  /*d630*/  @P4 STG.E.U16 desc[UR54][R4.64+0xc2], R97 ;  /* 0x0000c26104004986 */ /* 0x0003e2000c101536 */
[----:B------:R-:W-:Y:S02]  /*d640*/  F2FP.F16.F32.PACK_AB R42, RZ, R42 ;  /* 0x0000002aff2a723e */ /* 0x000fe400000000ff */
[----:B------:R-:W-:Y:S02]  /*d650*/  F2FP.F16.F32.PACK_AB R43, RZ, R43 ;  /* 0x0000002bff2b723e */ /* 0x000fe400000000ff */
[----:B------:R-:W-:Y:S01]  /*d660*/  F2FP.F16.F32.PACK_AB R45, RZ, R45 ;  /* 0x0000002dff2d723e */ /* 0x000fe200000000ff */
[----:B------:R1:W-:Y:S01]  /*d670*/  @P0 STG.E.U16 desc[UR54][R4.64+0xc0], R96 ;  /* 0x0000c06004000986 */ /* 0x0003e2000c101536 */
[C---:B------:R-:W-:Y:S02]  /*d680*/  ISETP.GT.AND P0, PT, R3.reuse, 0x68, PT ;  /* 0x000000680300780c */ /* 0x040fe40003f04270 */
[----:B------:R-:W-:Y:S01]  /*d690*/  F2FP.F16.F32.PACK_AB R44, RZ, R44 ;  /* 0x0000002cff2c723e */ /* 0x000fe200000000ff */
[----:B------:R1:W-:Y:S01]  /*d6a0*/  @P1 STG.E.U16 desc[UR54][R6.64+0xc2], R99 ;  /* 0x0000c26306001986 */ /* 0x0003e2000c101536 */
[----:B------:R-:W-:-:S02]  /*d6b0*/  ISETP.GT.AND P1, PT, R3, 0x69, PT ;  /* 0x000000690300780c */ /* 0x000fc40003f24270 */
[----:B------:R-:W-:Y:S01]  /*d6c0*/  F2FP.F16.F32.PACK_AB R46, RZ, R46 ;  /* 0x0000002eff2e723e */ /* 0x000fe200000000ff */
[----:B------:R1:W-:Y:S01]  /*d6d0*/  @P5 STG.E.U16 desc[UR54][R6.64+0xc0], R98 ;  /* 0x0000c06206005986 */ /* 0x0003e2000c101536 */
[C---:B------:R-:W-:Y:S02]  /*d6e0*/  ISETP.GT.AND P5, PT, R0.reuse, RZ, P0 ;  /* 0x000000ff0000720c */ /* 0x040fe400007a4270 */
[----:B------:R-:W-:Y:S02]  /*d6f0*/  ISETP.GT.AND P4, PT, R0, RZ, P1 ;  /* 0x000000ff0000720c */ /* 0x000fe40000f84270 */
[----:B------:R-:W-:Y:S02]  /*d700*/  F2FP.F16.F32.PACK_AB R47, RZ, R47 ;  /* 0x0000002fff2f723e */ /* 0x000fe400000000ff */
[----:B------:R-:W-:Y:S02]  /*d710*/  F2FP.F16.F32.PACK_AB R32, RZ, R32 ;  /* 0x00000020ff20723e */ /* 0x000fe400000000ff */
[----:B------:R-:W-:-:S02]  /*d720*/  F2FP.F16.F32.PACK_AB R33, RZ, R33 ;  /* 0x00000021ff21723e */ /* 0x000fc400000000ff */
[----:B------:R-:W-:Y:S02]  /*d730*/  F2FP.F16.F32.PACK_AB R34, RZ, R34 ;  /* 0x00000022ff22723e */ /* 0x000fe400000000ff */
[----:B------:R-:W-:Y:S01]  /*d740*/  F2FP.F16.F32.PACK_AB R35, RZ, R35 ;  /* 0x00000023ff23723e */ /* 0x000fe200000000ff */
[----:B------:R1:W-:Y:S01]  /*d750*/  @P5 STG.E.U16 desc[UR54][R4.64+0xd0], R100 ;  /* 0x0000d06404005986 */ /* 0x0003e2000c101536 */
[C---:B------:R-:W-:Y:S02]  /*d760*/  ISETP.GT.AND P5, PT, R0.reuse, 0x8, P0 ;  /* 0x000000080000780c */ /* 0x040fe400007a4270 */
[----:B------:R-:W-:Y:S01]  /*d770*/  F2FP.F16.F32.PACK_AB R36, RZ, R36 ;  /* 0x00000024ff24723e */ /* 0x000fe200000000ff */
[----:B------:R1:W-:Y:S01]  /*d780*/  @P4 STG.E.U16 desc[UR54][R4.64+0xd2], R101 ;  /* 0x0000d26504004986 */ /* 0x0003e2000c101536 */
[----:B------:R-:W-:Y:S02]  /*d790*/  ISETP.GT.AND P4, PT, R0, 0x8, P1 ;  /* 0x000000080000780c */ /* 0x000fe40000f84270 */
[----:B------:R-:W-:-:S02]  /*d7a0*/  F2FP.F16.F32.PACK_AB R37, RZ, R37 ;  /* 0x00000025ff25723e */ /* 0x000fc400000000ff */
[----:B------:R-:W-:Y:S02]  /*d7b0*/  F2FP.F16.F32.PACK_AB R38, RZ, R38 ;  /* 0x00000026ff26723e */ /* 0x000fe400000000ff */
[----:B------:R-:W-:Y:S02]  /*d7c0*/  F2FP.F16.F32.PACK_AB R39, RZ, R39 ;  /* 0x00000027ff27723e */ /* 0x000fe400000000ff */
[----:B------:R-:W-:Y:S01]  /*d7d0*/  F2FP.F16.F32.PACK_AB R24, RZ, R24 ;  /* 0x00000018ff18723e */ /* 0x000fe200000000ff */
[----:B------:R1:W-:Y:S01]  /*d7e0*/  @P5 STG.E.U16 desc[UR54][R6.64+0xd0], R102 ;  /* 0x0000d06606005986 */ /* 0x0003e2000c101536 */
[C---:B------:R-:W-:Y:S02]  /*d7f0*/  ISETP.GT.AND P5, PT, R0.reuse, 0x80, P3 ;  /* 0x000000800000780c */ /* 0x040fe40001fa4270 */
[C---:B------:R-:W-:Y:S01]  /*d800*/  ISETP.GT.AND P3, PT, R0.reuse, 0x88, P3 ;  /* 0x000000880000780c */ /* 0x040fe20001f64270 */
[----:B------:R1:W-:Y:S01]  /*d810*/  @P4 STG.E.U16 desc[UR54][R6.64+0xd2], R103 ;  /* 0x0000d26706004986 */ /* 0x0003e2000c101536 */
[----:B------:R-:W-:-:S02]  /*d820*/  ISETP.GT.AND P4, PT, R0, 0x80, P2 ;  /* 0x000000800000780c */ /* 0x000fc40001784270 */
[C---:B------:R-:W-:Y:S02]  /*d830*/  ISETP.GT.AND P2, PT, R0.reuse, 0x88, P2 ;  /* 0x000000880000780c */ /* 0x040fe40001744270 */
[----:B------:R-:W-:Y:S02]  /*d840*/  F2FP.F16.F32.PACK_AB R25, RZ, R25 ;  /* 0x00000019ff19723e */ /* 0x000fe400000000ff */
[----:B------:R-:W-:Y:S02]  /*d850*/  F2FP.F16.F32.PACK_AB R26, RZ, R26 ;  /* 0x0000001aff1a723e */ /* 0x000fe400000000ff */
[----:B------:R-:W-:Y:S01]  /*d860*/  F2FP.F16.F32.PACK_AB R27, RZ, R27 ;  /* 0x0000001bff1b723e */ /* 0x000fe200000000ff */
[----:B------:R1:W-:Y:S01]  /*d870*/  @P5 STG.E.U16 desc[UR54][R12.64+0xc0], R88 ;  /* 0x0000c0580c005986 */ /* 0x0003e2000c101536 */
[----:B------:R-:W-:Y:S02]  /*d880*/  F2FP.F16.F32.PACK_AB R28, RZ, R28 ;  /* 0x0000001cff1c723e */ /* 0x000fe400000000ff */
[----:B------:R-:W-:Y:S01]  /*d890*/  F2FP.F16.F32.PACK_AB R29, RZ, R29 ;  /* 0x0000001dff1d723e */ /* 0x000fe200000000ff */
[----:B------:R1:W-:Y:S01]  /*d8a0*/  @P4 STG.E.U16 desc[UR54][R12.64+0xc2], R89 ;  /* 0x0000c2590c004986 */ /* 0x0003e2000c101536 */
[----:B------:R-:W-:-:S02]  /*d8b0*/  ISETP.GT.AND P4, PT, R0, 0x80, P0 ;  /* 0x000000800000780c */ /* 0x000fc40000784270 */
[C---:B------:R-:W-:Y:S01]  /*d8c0*/  ISETP.GT.AND P0, PT, R0.reuse, 0x88, P0 ;  /* 0x000000880000780c */ /* 0x040fe20000704270 */
[----:B------:R1:W-:Y:S01]  /*d8d0*/  @P3 STG.E.U16 desc[UR54][R8.64+0xc0], R90 ;  /* 0x0000c05a08003986 */ /* 0x0003e2000c101536 */
[C---:B------:R-:W-:Y:S02]  /*d8e0*/  ISETP.GT.AND P3, PT, R0.reuse, 0x80, P1 ;  /* 0x000000800000780c */ /* 0x040fe40000f64270 */
[C---:B------:R-:W-:Y:S01]  /*d8f0*/  ISETP.GT.AND P1, PT, R0.reuse, 0x88, P1 ;  /* 0x000000880000780c */ /* 0x040fe20000f24270 */
[----:B------:R1:W-:Y:S01]  /*d900*/  @P2 STG.E.U16 desc[UR54][R8.64+0xc2], R91 ;  /* 0x0000c25b08002986 */ /* 0x0003e2000c101536 */
[----:B------:R-:W-:Y:S02]  /*d910*/  ISETP.GT.AND P2, PT, R3, 0x71, PT ;  /* 0x000000710300780c */ /* 0x000fe40003f44270 */
[----:B------:R-:W-:Y:S02]  /*d920*/  F2FP.F16.F32.PACK_AB R30, RZ, R30 ;  /* 0x0000001eff1e723e */ /* 0x000fe400000000ff */
[----:B------:R-:W-:Y:S01]  /*d930*/  F2FP.F16.F32.PACK_AB R31, RZ, R31 ;  /* 0x0000001fff1f723e */ /* 0x000fe200000000ff */
[----:B------:R1:W-:Y:S01]  /*d940*/  @P4 STG.E.U16 desc[UR54][R12.64+0xd0], R92 ;  /* 0x0000d05c0c004986 */ /* 0x0003e2000c101536 */
[----:B------:R-:W-:-:S03]  /*d950*/  ISETP.GT.AND P4, PT, R0, RZ, P2 ;  /* 0x000000ff0000720c */ /* 0x000fc60001784270 */
[----:B------:R1:W-:Y:S01]  /*d960*/  @P3 STG.E.U16 desc[UR54][R12.64+0xd2], R93 ;  /* 0x0000d25d0c003986 */ /* 0x0003e2000c101536 */
[----:B------:R-:W-:-:S03]  /*d970*/  ISETP.GT.AND P3, PT, R3, 0x70, PT ;  /* 0x000000700300780c */ /* 0x000fc60003f64270 */
[----:B------:R1:W-:Y:S01]  /*d980*/  @P0 STG.E.U16 desc[UR54][R8.64+0xd0], R94 ;  /* 0x0000d05e08000986 */ /* 0x0003e2000c101536 */
[C---:B------:R-:W-:Y:S02]  /*d990*/  ISETP.GT.AND P0, PT, R0.reuse, RZ, P3 ;  /* 0x000000ff0000720c */ /* 0x040fe40001f04270 */
[C---:B------:R-:W-:Y:S01]  /*d9a0*/  ISETP.GT.AND P5, PT, R0.reuse, 0x8, P3 ;  /* 0x000000080000780c */ /* 0x040fe20001fa4270 */
[----:B------:R1:W-:Y:S01]  /*d9b0*/  @P1 STG.E.U16 desc[UR54][R8.64+0xd2], R95 ;  /* 0x0000d25f08001986 */ /* 0x0003e2000c101536 */
[----:B------:R-:W-:-:S03]  /*d9c0*/  ISETP.GT.AND P1, PT, R0, 0x8, P2 ;  /* 0x000000080000780c */ /* 0x000fc60001724270 */
[----:B------:R1:W-:Y:S06]  /*d9d0*/  @P4 STG.E.U16 desc[UR54][R4.64+0xe2], R81 ;  /* 0x0000e25104004986 */ /* 0x0003ec000c101536 */
[----:B------:R1:W-:Y:S01]  /*d9e0*/  @P0 STG.E.U16 desc[UR54][R4.64+0xe0], R80 ;  /* 0x0000e05004000986 */ /* 0x0003e2000c101536 */
[----:B------:R-:W-:-:S03]  /*d9f0*/  ISETP.GT.AND P0, PT, R3, 0x78, PT ;  /* 0x000000780300780c */ /* 0x000fc60003f04270 */
[----:B------:R1:W-:Y:S01]  /*da00*/  @P1 STG.E.U16 desc[UR54][R6.64+0xe2], R83 ;  /* 0x0000e25306001986 */ /* 0x0003e2000c101536 */
[----:B------:R-:W-:-:S03]  /*da10*/  ISETP.GT.AND P1, PT, R3, 0x79, PT ;  /* 0x000000790300780c */ /* 0x000fc60003f24270 */
[----:B------:R1:W-:Y:S01]  /*da20*/  @P5 STG.E.U16 desc[UR54][R6.64+0xe0], R82 ;  /* 0x0000e05206005986 */ /* 0x0003e2000c101536 */
[C---:B------:R-:W-:Y:S02]  /*da30*/  ISETP.GT.AND P5, PT, R0.reuse, RZ, P0 ;  /* 0x000000ff0000720c */ /* 0x040fe400007a4270 */
[----:B------:R-:W-:-:S11]  /*da40*/  ISETP.GT.AND P4, PT, R0, RZ, P1 ;  /* 0x000000ff0000720c */ /* 0x000fd60000f84270 */
[----:B------:R1:W-:Y:S01]  /*da50*/  @P5 STG.E.U16 desc[UR54][R4.64+0xf0], R84 ;  /* 0x0000f05404005986 */ /* 0x0003e2000c101536 */
[----:B------:R-:W-:-:S03]  /*da60*/  ISETP.GT.AND P5, PT, R0, 0x8, P0 ;  /* 0x000000080000780c */ /* 0x000fc600007a4270 */
[----:B------:R1:W-:Y:S01]  /*da70*/  @P4 STG.E.U16 desc[UR54][R4.64+0xf2], R85 ;  /* 0x0000f25504004986 */ /* 0x0003e2000c101536 */
[----:B------:R-:W-:-:S09]  /*da80*/  ISETP.GT.AND P4, PT, R0, 0x8, P1 ;  /* 0x000000080000780c */ /* 0x000fd20000f84270 */
[----:B------:R1:W-:Y:S01]  /*da90*/  @P5 STG.E.U16 desc[UR54][R6.64+0xf0], R86 ;  /* 0x0000f05606005986 */ /* 0x0003e2000c101536 */
[C---:B------:R-:W-:Y:S02]  /*daa0*/  ISETP.GT.AND P5, PT, R0.reuse, 0x80, P3 ;  /* 0x000000800000780c */ /* 0x040fe40001fa4270 */
[C---:B------:R-:W-:Y:S01]  /*dab0*/  ISETP.GT.AND P3, PT, R0.reuse, 0x88, P3 ;  /* 0x000000880000780c */ /* 0x040fe20001f64270 */
[----:B------:R1:W-:Y:S01]  /*dac0*/  @P4 STG.E.U16 desc[UR54][R6.64+0xf2], R87 ;  /* 0x0000f25706004986 */ /* 0x0003e2000c101536 */
[C---:B------:R-:W-:Y:S02]  /*dad0*/  ISETP.GT.AND P4, PT, R0.reuse, 0x80, P2 ;  /* 0x000000800000780c */ /* 0x040fe40001784270 */
[----:B------:R-:W-:-:S07]  /*dae0*/  ISETP.GT.AND P2, PT, R0, 0x88, P2 ;  /* 0x000000880000780c */ /* 0x000fce0001744270 */
[----:B------:R1:W-:Y:S04]  /*daf0*/  @P5 STG.E.U16 desc[UR54][R12.64+0xe0], R72 ;  /* 0x0000e0480c005986 */ /* 0x0003e8000c101536 */
[----:B------:R1:W-:Y:S01]  /*db00*/  @P4 STG.E.U16 desc[UR54][R12.64+0xe2], R73 ;  /* 0x0000e2490c004986 */ /* 0x0003e2000c101536 */
[C---:B------:R-:W-:Y:S02]  /*db10*/  ISETP.GT.AND P4, PT, R0.reuse, 0x80, P0 ;  /* 0x000000800000780c */ /* 0x040fe40000784270 */
[C---:B------:R-:W-:Y:S01]  /*db20*/  ISETP.GT.AND P0, PT, R0.reuse, 0x88, P0 ;  /* 0x000000880000780c */ /* 0x040fe20000704270 */
[----:B------:R1:W-:Y:S01]  /*db30*/  @P3 STG.E.U16 desc[UR54][R8.64+0xe0], R74 ;  /* 0x0000e04a08003986 */ /* 0x0003e2000c101536 */
[C---:B------:R-:W-:Y:S02]  /*db40*/  ISETP.GT.AND P3, PT, R0.reuse, 0x80, P1 ;  /* 0x000000800000780c */ /* 0x040fe40000f64270 */
[----:B------:R-:W-:Y:S01]  /*db50*/  ISETP.GT.AND P1, PT, R0, 0x88, P1 ;  /* 0x000000880000780c */ /* 0x000fe20000f24270 */
[----:B------:R1:W-:Y:S01]  /*db60*/  @P2 STG.E.U16 desc[UR54][R8.64+0xe2], R75 ;  /* 0x0000e24b08002986 */ /* 0x0003e2000c101536 */
[----:B------:R-:W-:-:S05]  /*db70*/  ISETP.GT.AND P2, PT, R3, 0x81, PT ;  /* 0x000000810300780c */ /* 0x000fca0003f44270 */
        /* <DEDUP_REMOVED lines=73> */
[----:B------:R-:W-:-:S03]  /*e010*/  ISETP.GT.AND P4, PT, R0, 0x8, P2 ;  /* 0x000000080000780c */ /* 0x000fc60001784270 */
[----:B------:R1:W-:Y:S01]  /*e020*/  @P3 STG.E.U16 desc[UR54][R12.64+0x132], R45 ;  /* 0x0001322d0c003986 */ /* 0x0003e2000c101536 */
[----:B------:R-:W-:-:S03]  /*e030*/  ISETP.GT.AND P3, PT, R3, 0xa1, PT ;  /* 0x000000a10300780c */ /* 0x000fc60003f64270 */
[----:B------:R1:W-:Y:S01]  /*e040*/  @P0 STG.E.U16 desc[UR54][R8.64+0x130], R46 ;  /* 0x0001302e08000986 */ /* 0x0003e2000c101536 */
[C---:B------:R-:W-:Y:S02]  /*e050*/  ISETP.GT.AND P0, PT, R0.reuse, RZ, P2 ;  /* 0x000000ff0000720c */ /* 0x040fe40001704270 */
[C---:B------:R-:W-:Y:S01]  /*e060*/  ISETP.GT.AND P5, PT, R0.reuse, 0x8, P3 ;  /* 0x000000080000780c */ /* 0x040fe20001fa4270 */
[----:B------:R1:W-:Y:S01]  /*e070*/  @P1 STG.E.U16 desc[UR54][R8.64+0x132], R47 ;  /* 0x0001322f08001986 */ /* 0x0003e2000c101536 */
[----:B------:R-:W-:-:S09]  /*e080*/  ISETP.GT.AND P1, PT, R0, RZ, P3 ;  /* 0x000000ff0000720c */ /* 0x000fd20001f24270 */
[----:B------:R1:W-:Y:S01]  /*e090*/  @P0 STG.E.U16 desc[UR54][R4.64+0x140], R32 ;  /* 0x0001402004000986 */ /* 0x0003e2000c101536 */
[----:B------:R-:W-:-:S03]  /*e0a0*/  ISETP.GT.AND P0, PT, R3, 0xa9, PT ;  /* 0x000000a90300780c */ /* 0x000fc60003f04270 */
[----:B------:R1:W-:Y:S01]  /*e0b0*/  @P1 STG.E.U16 desc[UR54][R4.64+0x142], R33 ;  /* 0x0001422104001986 */ /* 0x0003e2000c101536 */
[----:B------:R-:W-:-:S03]  /*e0c0*/  ISETP.GT.AND P1, PT, R3, 0xa8, PT ;  /* 0x000000a80300780c */ /* 0x000fc60003f24270 */
[----:B------:R1:W-:Y:S01]  /*e0d0*/  @P4 STG.E.U16 desc[UR54][R6.64+0x140], R34 ;  /* 0x0001402206004986 */ /* 0x0003e2000c101536 */
[----:B------:R-:W-:-:S03]  /*e0e0*/  ISETP.GT.AND P4, PT, R0, RZ, P0 ;  /* 0x000000ff0000720c */ /* 0x000fc60000784270 */
[----:B------:R1:W-:Y:S01]  /*e0f0*/  @P5 STG.E.U16 desc[UR54][R6.64+0x142], R35 ;  /* 0x0001422306005986 */ /* 0x0003e2000c101536 */
[----:B------:R-:W-:-:S09]  /*e100*/  ISETP.GT.AND P5, PT, R0, RZ, P1 ;  /* 0x000000ff0000720c */ /* 0x000fd20000fa4270 */
        /* <DEDUP_REMOVED lines=10> */
[----:B------:R1:W-:Y:S01]  /*e1b0*/  @P4 STG.E.U16 desc[UR54][R12.64+0x140], R24 ;  /* 0x000140180c004986 */ /* 0x0003e2000c101536 */
[C---:B------:R-:W-:Y:S02]  /*e1c0*/  ISETP.GT.AND P4, PT, R0.reuse, 0x80, P0 ;  /* 0x000000800000780c */ /* 0x040fe40000784270 */
[C---:B------:R-:W-:Y:S01]  /*e1d0*/  ISETP.GT.AND P0, PT, R0.reuse, 0x88, P0 ;  /* 0x000000880000780c */ /* 0x040fe20000704270 */
[----:B------:R1:W-:Y:S01]  /*e1e0*/  @P5 STG.E.U16 desc[UR54][R12.64+0x142], R25 ;  /* 0x000142190c005986 */ /* 0x0003e2000c101536 */
[C---:B------:R-:W-:Y:S02]  /*e1f0*/  ISETP.GT.AND P5, PT, R0.reuse, 0x80, P1 ;  /* 0x000000800000780c */ /* 0x040fe40000fa4270 */
[----:B------:R-:W-:Y:S01]  /*e200*/  ISETP.GT.AND P1, PT, R0, 0x88, P1 ;  /* 0x000000880000780c */ /* 0x000fe20000f24270 */
[----:B------:R1:W-:Y:S04]  /*e210*/  @P2 STG.E.U16 desc[UR54][R8.64+0x140], R26 ;  /* 0x0001401a08002986 */ /* 0x0003e8000c101536 */
[----:B------:R1:W-:Y:S04]  /*e220*/  @P3 STG.E.U16 desc[UR54][R8.64+0x142], R27 ;  /* 0x0001421b08003986 */ /* 0x0003e8000c101536 */
[----:B------:R1:W-:Y:S04]  /*e230*/  @P4 STG.E.U16 desc[UR54][R12.64+0x152], R29 ;  /* 0x0001521d0c004986 */ /* 0x0003e8000c101536 */
[----:B------:R1:W-:Y:S04]  /*e240*/  @P5 STG.E.U16 desc[UR54][R12.64+0x150], R28 ;  /* 0x0001501c0c005986 */ /* 0x0003e8000c101536 */
[----:B------:R1:W-:Y:S04]  /*e250*/  @P1 STG.E.U16 desc[UR54][R8.64+0x150], R30 ;  /* 0x0001501e08001986 */ /* 0x0003e8000c101536 */
[----:B------:R1:W-:Y:S02]  /*e260*/  @P0 STG.E.U16 desc[UR54][R8.64+0x152], R31 ;  /* 0x0001521f08000986 */ /* 0x0003e4000c101536 */
.L_x_377:
[----:B------:R-:W-:Y:S05]  /*e270*/  BSYNC B0 ;  /* 0x0000000000007941 */ /* 0x000fea0003800000 */
.L_x_29:
[----:B------:R-:W-:Y:S01]  /*e280*/  ULDC UR4, c[0x0][0xc] ;  /* 0x0000030000047ab9 */ /* 0x000fe20000000800 */
[----:B------:R-:W-:Y:S01]  /*e290*/  ULDC UR5, c[0x0][0x10] ;  /* 0x0000040000057ab9 */ /* 0x000fe20000000800 */
[----:B0-----:R-:W1:Y:S01]  /*e2a0*/  LDC R3, c[0x0][0x14] ;  /* 0x00000500ff037b82 */ /* 0x001e620000000800 */
[----:B------:R-:W-:Y:S01]  /*e2b0*/  UIMAD.WIDE.U32 UR4, UR4, UR5, URZ ;  /* 0x00000005040472a5 */ /* 0x000fe2000f8e003f */
[----:B------:R-:W-:Y:S01]  /*e2c0*/  IMAD.MOV.U32 R16, RZ, RZ, R18 ;  /* 0x000000ffff107224 */ /* 0x000fe200078e0012 */
[----:B------:R-:W-:Y:S01]  /*e2d0*/  PRMT R0, RZ, 0x7610, R0 ;  /* 0x00007610ff007816 */ /* 0x000fe20000000000 */
[----:B------:R-:W-:-:S03]  /*e2e0*/  IMAD.MOV.U32 R22, RZ, RZ, -0x1 ;  /* 0xffffffffff167424 */ /* 0x000fc600078e00ff */
[----:B-1----:R-:W-:-:S04]  /*e2f0*/  IMAD.WIDE.U32 R4, R3, UR4, R16 ;  /* 0x0000000403047c25 */ /* 0x002fc8000f8e0010 */
[----:B------:R-:W-:Y:S01]  /*e300*/  IMAD R3, R3, UR5, RZ ;  /* 0x0000000503037c24 */ /* 0x000fe2000f8e02ff */
[----:B------:R-:W-:Y:S01]  /*e310*/  ULDC.64 UR4, c[0x0][0x650] ;  /* 0x0001940000047ab9 */ /* 0x000fe20000000a00 */
[----:B------:R-:W-:Y:S01]  /*e320*/  IMAD.MOV.U32 R18, RZ, RZ, R4 ;  /* 0x000000ffff127224 */ /* 0x000fe200078e0004 */
[----:B------:R-:W-:Y:S01]  /*e330*/  ISETP.GE.U32.AND P0, PT, R4, UR4, PT ;  /* 0x0000000404007c0c */ /* 0x000fe2000bf06070 */
[----:B------:R-:W-:Y:S02]  /*e340*/  IMAD.IADD R17, R5, 0x1, R3 ;  /* 0x0000000105117824 */ /* 0x000fe400078e0203 */
[----:B------:R-:W-:-:S03]  /*e350*/  IMAD.MOV.U32 R16, RZ, RZ, -0x1 ;  /* 0xffffffffff107424 */ /* 0x000fc600078e00ff */
[----:B------:R-:W-:-:S13]  /*e360*/  ISETP.GE.U32.AND.EX P0, PT, R17, UR5, PT, P0 ;  /* 0x0000000511007c0c */ /* 0x000fda000bf06100 */
[----:B------:R-:W-:Y:S05]  /*e370*/  @P0 BRA `(.L_x_378) ;  /* 0x0000000400700947 */ /* 0x000fea0003800000 */
[----:B---34-:R-:W0:Y:S01]  /*e380*/  S2R R12, SR_CTAID.X ;  /* 0x00000000000c7919 */ /* 0x018e220000002500 */
[----:B-----5:R-:W1:Y:S01]  /*e390*/  LDC.64 R10, c[0x0][0x628] ;  /* 0x00018a00ff0a7b82 */ /* 0x020e620000000a00 */
[----:B------:R-:W-:Y:S01]  /*e3a0*/  ULDC UR4, c[0x0][0x150] ;  /* 0x0000540000047ab9 */ /* 0x000fe20000000800 */
[----:B------:R-:W-:Y:S01]  /*e3b0*/  IMAD.MOV.U32 R8, RZ, RZ, R18 ;  /* 0x000000ffff087224 */ /* 0x000fe200078e0012 */
[----:B------:R-:W3:Y:S01]  /*e3c0*/  S2R R20, SR_CTAID.Y ;  /* 0x0000000000147919 */ /* 0x000ee20000002600 */
[----:B------:R-:W-:-:S04]  /*e3d0*/  IMAD.MOV.U32 R9, RZ, RZ, R17 ;  /* 0x000000ffff097224 */ /* 0x000fc800078e0011 */
[----:B------:R-:W4:Y:S08]  /*e3e0*/  LDC R19, c[0x0][0x144] ;  /* 0x00005100ff137b82 */ /* 0x000f300000000800 */
[----:B------:R-:W2:Y:S08]  /*e3f0*/  LDC R0, c[0x0][0x630] ;  /* 0x00018c00ff007b82 */ /* 0x000eb00000000800 */
[----:B------:R-:W2:Y:S01]  /*e400*/  LDC.64 R14, c[0x0][0x620] ;  /* 0x00018800ff0e7b82 */ /* 0x000ea20000000a00 */
[----:B-1----:R-:W-:-:S04]  /*e410*/  ISETP.NE.U32.AND P0, PT, R10, RZ, PT ;  /* 0x000000ff0a00720c */ /* 0x002fc80003f05070 */
[----:B------:R-:W-:Y:S02]  /*e420*/  ISETP.NE.AND.EX P0, PT, R11, RZ, PT, P0 ;  /* 0x000000ff0b00720c */ /* 0x000fe40003f05300 */
[----:B0-----:R-:W-:-:S05]  /*e430*/  I2FP.F32.U32 R3, R12 ;  /* 0x0000000c00037245 */ /* 0x001fca0000201000 */
[----:B------:R-:W-:-:S04]  /*e440*/  FMUL R3, R3, UR4 ;  /* 0x0000000403037c20 */ /* 0x000fc80008400000 */
[----:B------:R0:W1:Y:S02]  /*e450*/  F2I.U32.TRUNC.NTZ R16, R3 ;  /* 0x0000000300107305 */ /* 0x000064000020f000 */
[----:B---34-:R-:W-:Y:S05]  /*e460*/  @!P0 BRA `(.L_x_379) ;  /* 0x0000000000288947 */ /* 0x018fea0003800000 */
[----:B0-----:R-:W0:Y:S02]  /*e470*/  LDC R3, c[0x0][0x634] ;  /* 0x00018d00ff037b82 */ /* 0x001e240000000800 */
        /* <DEDUP_REMOVED lines=9> */
.L_x_379:
[----:B------:R-:W3:Y:S01]  /*e510*/  LDC.64 R26, c[0x0][0x640] ;  /* 0x00019000ff1a7b82 */ /* 0x000ee20000000a00 */
[-CC-:B--2---:R-:W-:Y:S01]  /*e520*/  SHF.R.U64 R13, R8, R0.reuse, R9.reuse ;  /* 0x00000000080d7219 */ /* 0x184fe20000001209 */
[----:B-1----:R-:W-:Y:S01]  /*e530*/  IMAD.MOV R7, RZ, RZ, -R16 ;  /* 0x000000ffff077224 */ /* 0x002fe200078e0a10 */
[----:B------:R-:W-:Y:S01]  /*e540*/  SHF.R.U32.HI R0, RZ, R0, R9 ;  /* 0x00000000ff007219 */ /* 0x000fe20000011609 */
[----:B------:R-:W-:Y:S01]  /*e550*/  IMAD.MOV.U32 R16, RZ, RZ, R18 ;  /* 0x000000ffff107224 */ /* 0x000fe200078e0012 */
[----:B0-----:R-:W-:Y:S01]  /*e560*/  IADD3 R3, P0, RZ, -R13, RZ ;  /* 0x8000000dff037210 */ /* 0x001fe20007f1e0ff */
[----:B------:R-:W-:Y:S01]  /*e570*/  ULDC UR4, c[0x0][0x154] ;  /* 0x0000550000047ab9 */ /* 0x000fe20000000800 */
[----:B------:R-:W-:Y:S01]  /*e580*/  IMAD R22, R19, R7, R12 ;  /* 0x0000000713167224 */ /* 0x000fe200078e020c */
[----:B------:R-:W0:Y:S01]  /*e590*/  LDC R6, c[0x0][0x618] ;  /* 0x00018600ff067b82 */ /* 0x000e220000000800 */
[----:B------:R-:W-:Y:S02]  /*e5a0*/  IMAD.MOV.U32 R7, RZ, RZ, 0x1 ;  /* 0x00000001ff077424 */ /* 0x000fe400078e00ff */
[----:B------:R-:W-:-:S04]  /*e5b0*/  IMAD.X R5, RZ, RZ, ~R0, P0 ;  /* 0x000000ffff057224 */ /* 0x000fc800000e0e00 */
[-C--:B------:R-:W-:Y:S01]  /*e5c0*/  IMAD R0, R5, R14.reuse, RZ ;  /* 0x0000000e05007224 */ /* 0x080fe200078e02ff */
[----:B------:R-:W1:Y:S01]  /*e5d0*/  LDC R8, c[0x0][0x608] ;  /* 0x00018200ff087b82 */ /* 0x000e620000000800 */
[----:B------:R-:W-:-:S04]  /*e5e0*/  IMAD.WIDE.U32 R4, R3, R14, R16 ;  /* 0x0000000e03047225 */ /* 0x000fc800078e0010 */
[----:B------:R-:W-:Y:S01]  /*e5f0*/  IMAD R3, R3, R15, R0 ;  /* 0x0000000f03037224 */ /* 0x000fe200078e0200 */
[----:B------:R-:W-:Y:S02]  /*e600*/  I2FP.F32.U32 R0, R20 ;  /* 0x0000001400007245 */ /* 0x000fe40000201000 */
[----:B------:R-:W2:Y:S01]  /*e610*/  LDC R24, c[0x0][0x658] ;  /* 0x00019600ff187b82 */ /* 0x000ea20000000800 */
[----:B------:R-:W-:Y:S01]  /*e620*/  IMAD.IADD R3, R5, 0x1, R3 ;  /* 0x0000000105037824 */ /* 0x000fe200078e0203 */
[----:B---3--:R-:W-:Y:S01]  /*e630*/  ISETP.NE.U32.AND P0, PT, R26, RZ, PT ;  /* 0x000000ff1a00720c */ /* 0x008fe20003f05070 */
[----:B------:R-:W-:Y:S01]  /*e640*/  FMUL R0, R0, UR4 ;  /* 0x0000000400007c20 */ /* 0x000fe20008400000 */
[----:B------:R-:W-:Y:S02]  /*e650*/  IMAD.MOV.U32 R5, RZ, RZ, -0x1 ;  /* 0xffffffffff057424 */ /* 0x000fe400078e00ff */
[----:B------:R-:W-:Y:S01]  /*e660*/  ISETP.NE.AND.EX P0, PT, R27, RZ, PT, P0 ;  /* 0x000000ff1b00720c */ /* 0x000fe20003f05300 */
[----:B------:R3:W4:Y:S01]  /*e670*/  F2I.U32.TRUNC.NTZ R15, R0 ;  /* 0x00000000000f7305 */ /* 0x000722000020f000 */
[----:B------:R-:W3:Y:S01]  /*e680*/  LDC R21, c[0x0][0x148] ;  /* 0x00005200ff157b82 */ /* 0x000ee20000000800 */
[----:B0-----:R-:W-:-:S02]  /*e690*/  SHF.R.U64 R12, R4, R6, R3 ;  /* 0x00000006040c7219 */ /* 0x001fc40000001203 */
[----:B------:R-:W-:-:S05]  /*e6a0*/  SHF.R.U32.HI R3, RZ, R6, R3 ;  /* 0x00000006ff037219 */ /* 0x000fca0000011603 */
[----:B------:R-:W0:Y:S01]  /*e6b0*/  LDC R16, c[0x0][0x600] ;  /* 0x00018000ff107b82 */ /* 0x000e220000000800 */
[-CC-:B-1----:R-:W-:Y:S02]  /*e6c0*/  SHF.R.U64 R10, R12, R8.reuse, R3.reuse ;  /* 0x000000080c0a7219 */ /* 0x182fe40000001203 */
[----:B------:R-:W-:-:S05]  /*e6d0*/  SHF.R.U32.HI R3, RZ, R8, R3 ;  /* 0x00000008ff037219 */ /* 0x000fca0000011603 */
[----:B------:R-:W1:Y:S01]  /*e6e0*/  LDC R25, c[0x0][0x648] ;  /* 0x00019200ff197b82 */ /* 0x000e620000000800 */
[-C--:B--2---:R-:W-:Y:S02]  /*e6f0*/  SHF.L.U32 R4, R5, R24.reuse, RZ ;  /* 0x0000001805047219 */ /* 0x084fe400000006ff */
[-CC-:B------:R-:W-:Y:S02]  /*e700*/  SHF.R.U64 R14, R10, R24.reuse, R3.reuse ;  /* 0x000000180a0e7219 */ /* 0x180fe40000001203 */
[----:B------:R-:W-:Y:S02]  /*e710*/  SHF.R.U32.HI R5, RZ, R24, R3 ;  /* 0x00000018ff057219 */ /* 0x000fe40000011603 */
[----:B------:R-:W-:Y:S01]  /*e720*/  LOP3.LUT R19, RZ, R4, RZ, 0x33, !PT ;  /* 0x00000004ff137212 */ /* 0x000fe200078e33ff */
[----:B------:R-:W2:Y:S01]  /*e730*/  LDC R28, c[0x0][0x638] ;  /* 0x00018e00ff1c7b82 */ /* 0x000ea20000000800 */
[----:B------:R-:W-:Y:S01]  /*e740*/  SHF.L.U32 R24, R7, R24, RZ ;  /* 0x0000001807187219 */ /* 0x000fe200000006ff */
[----:B------:R-:W-:-:S06]  /*e750*/  IMAD.MOV.U32 R4, RZ, RZ, R14 ;  /* 0x000000ffff047224 */ /* 0x000fcc00078e000e */
[----:B------:R-:W0:Y:S01]  /*e760*/  LDC R29, c[0x0][0x610] ;  /* 0x00018400ff1d7b82 */ /* 0x000e220000000800 */
[----:B----4-:R-:W-:Y:S05]  /*e770*/  @!P0 BRA `(.L_x_380) ;  /* 0x0000000000288947 */ /* 0x010fea0003800000 */
[----:B------:R-:W4:Y:S02]  /*e780*/  LDC R3, c[0x0][0x64c] ;  /* 0x00019300ff037b82 */ /* 0x000f240000000800 */
[----:B----4-:R-:W-:-:S05]  /*e790*/  IADD3 R3, P0, R14, R3, RZ ;  /* 0x000000030e037210 */ /* 0x010fca0007f1e0ff */
        /* <DEDUP_REMOVED lines=8> */
.L_x_380:
[----:B------:R-:W4:Y:S01]  /*e820*/  LDC R3, c[0x0][0x65c] ;  /* 0x00019700ff037b82 */ /* 0x000f220000000800 */
[----:B-1-3--:R-:W-:Y:S01]  /*e830*/  SHF.R.U64 R0, R4, R25, R5 ;  /* 0x0000001904007219 */ /* 0x00afe20000001205 */
[----:B0-----:R-:W-:Y:S01]  /*e840*/  VIADD R5, R16, 0xffffffff ;  /* 0xffffffff10057836 */ /* 0x001fe20000000000 */
[----:B------:R-:W-:Y:S01]  /*e850*/  LOP3.LUT R19, R10, R19, RZ, 0xc0, !PT ;  /* 0x000000130a137212 */ /* 0x000fe200078ec0ff */
[----:B------:R-:W-:-:S03]  /*e860*/  IMAD.MOV R15, RZ, RZ, -R15 ;  /* 0x000000ffff0f7224 */ /* 0x000fc600078e0a0f */
[----:B------:R-:W-:Y:S01]  /*e870*/  LOP3.LUT R5, R12, R5, RZ, 0xc0, !PT ;  /* 0x000000050c057212 */ /* 0x000fe200078ec0ff */
[----:B------:R-:W-:Y:S01]  /*e880*/  IMAD R19, R24, R0, R19 ;  /* 0x0000000018137224 */ /* 0x000fe200078e0213 */
[----:B----4-:R-:W-:Y:S01]  /*e890*/  ISETP.NE.AND P0, PT, R3, 0x1, PT ;  /* 0x000000010300780c */ /* 0x010fe20003f05270 */
[----:B------:R-:W-:-:S04]  /*e8a0*/  IMAD.MOV R3, RZ, RZ, -R0 ;  /* 0x000000ffff037224 */ /* 0x000fc800078e0a00 */
[----:B--2---:R-:W-:Y:S02]  /*e8b0*/  IMAD R0, R3, R28, R14 ;  /* 0x0000001c03007224 */ /* 0x004fe400078e020e */
[----:B------:R-:W-:Y:S02]  /*e8c0*/  IMAD.MOV.U32 R3, RZ, RZ, 0x1 ;  /* 0x00000001ff037424 */ /* 0x000fe400078e00ff */
[----:B------:R-:W-:Y:S02]  /*e8d0*/  IMAD R4, R0, R16, R5 ;  /* 0x0000001000047224 */ /* 0x000fe400078e0205 */
[----:B------:R-:W-:Y:S01]  /*e8e0*/  IMAD.MOV.U32 R16, RZ, RZ, R13 ;  /* 0x000000ffff107224 */ /* 0x000fe200078e000d */
[----:B------:R-:W-:Y:S01]  /*e8f0*/  PRMT R0, R3, 0x7610, R0 ;  /* 0x0000761003007816 */ /* 0x000fe20000000000 */
[----:B------:R-:W-:-:S04]  /*e900*/  @P0 IMAD R22, R21, R15, R20 ;  /* 0x0000000f15160224 */ /* 0x000fc800078e0214 */
[----:B------:R-:W-:-:S05]  /*e910*/  IMAD R19, R19, R29, R22 ;  /* 0x0000001d13137224 */ /* 0x000fca00078e0216 */
[----:B------:R-:W-:Y:S02]  /*e920*/  SEL R22, R4, R19, !P0 ;  /* 0x0000001304167207 */ /* 0x000fe40004000000 */
[----:B------:R-:W-:-:S07]  /*e930*/  SEL R19, R19, R4, !P0 ;  /* 0x0000000413137207 */ /* 0x000fce0004000000 */
.L_x_378:
[----:B------:R-:W-:-:S13]  /*e940*/  LOP3.LUT P0, RZ, R0, 0xff, RZ, 0xc0, !PT ;  /* 0x000000ff00ff7812 */ /* 0x000fda000780c0ff */
[----:B------:R-:W-:Y:S05]  /*e950*/  @P0 BRA `(.L_x_381) ;  /* 0xffffff2400ac0947 */ /* 0x000fea000383ffff */
[----:B------:R-:W-:Y:S05]  /*e960*/  EXIT ;  /* 0x000000000000794d */ /* 0x000fea0003800000 */
.L_x_4:
[----:B0-----:R-:W-:Y:S01]  /*e970*/  ULDC.64 UR4, c[0x0][0x650] ;  /* 0x0001940000047ab9 */ /* 0x001fe20000000a00 */
        /* <DEDUP_REMOVED lines=25> */
.L_x_383:
[--C-:B------:R-:W-:Y:S01]  /*eb10*/  SHF.R.U64 R12, R10, R14, R11.reuse ;  /* 0x0000000e0a0c7219 */ /* 0x100fe2000000120b */
[----:B------:R-:W0:Y:S01]  /*eb20*/  LDC R22, c[0x0][0x618] ;  /* 0x00018600ff167b82 */ /* 0x000e220000000800 */
[----:B------:R-:W-:Y:S01]  /*eb30*/  I2FP.F32.U32 R6, R4 ;  /* 0x0000000400067245 */ /* 0x000fe20000201000 */
[----:B------:R-:W-:Y:S01]  /*eb40*/  ULDC UR4, c[0x0][0x150] ;  /* 0x0000540000047ab9 */ /* 0x000fe20000000800 */
[----:B------:R-:W-:Y:S01]  /*eb50*/  SHF.R.U32.HI R5, RZ, R14, R11 ;  /* 0x0000000eff057219 */ /* 0x000fe2000001160b */
[----:B------:R-:W-:Y:S01]  /*eb60*/  IMAD.MOV.U32 R16, RZ, RZ, R18 ;  /* 0x000000ffff107224 */ /* 0x000fe200078e0012 */
[----:B------:R-:W-:Y:S01]  /*eb70*/  IADD3 R9, P0, RZ, -R12, RZ ;  /* 0x8000000cff097210 */ /* 0x000fe20007f1e0ff */
[----:B------:R-:W-:Y:S01]  /*eb80*/  FMUL R11, R6, UR4 ;  /* 0x00000004060b7c20 */ /* 0x000fe20008400000 */
[----:B------:R-:W-:Y:S01]  /*eb90*/  ULDC UR4, c[0x0][0x154] ;  /* 0x0000550000047ab9 */ /* 0x000fe20000000800 */
[----:B------:R-:W1:Y:S02]  /*eba0*/  LDC.64 R24, c[0x0][0x640] ;  /* 0x00019000ff187b82 */ /* 0x000e640000000a00 */
[----:B------:R-:W-:-:S02]  /*ebb0*/  IMAD.X R5, RZ, RZ, ~R5, P0 ;  /* 0x000000ffff057224 */ /* 0x000fc400000e0e05 */
[----:B------:R-:W2:Y:S01]  /*ebc0*/  F2I.U32.TRUNC.NTZ R11, R11 ;  /* 0x0000000b000b7305 */ /* 0x000ea2000020f000 */
[----:B------:R-:W-:-:S03]  /*ebd0*/  IMAD.WIDE.U32 R6, R9, R20, R16 ;  /* 0x0000001409067225 */ /* 0x000fc600078e0010 */
[----:B------:R-:W3:Y:S01]  /*ebe0*/  LDC R13, c[0x0][0x144] ;  /* 0x00005100ff0d7b82 */ /* 0x000ee20000000800 */
[----:B------:R-:W-:-:S04]  /*ebf0*/  IMAD R8, R5, R20, RZ ;  /* 0x0000001405087224 */ /* 0x000fc800078e02ff */
[----:B------:R-:W-:Y:S02]  /*ec00*/  IMAD R5, R9, R21, R8 ;  /* 0x0000001509057224 */ /* 0x000fe400078e0208 */
[----:B------:R-:W-:Y:S01]  /*ec10*/  IMAD.MOV.U32 R8, RZ, RZ, -0x1 ;  /* 0xffffffffff087424 */ /* 0x000fe200078e00ff */
[----:B------:R-:W4:Y:S01]  /*ec20*/  LDC R14, c[0x0][0x608] ;  /* 0x00018200ff0e7b82 */ /* 0x000f220000000800 */
[----:B------:R-:W-:Y:S01]  /*ec30*/  IMAD.IADD R5, R7, 0x1, R5 ;  /* 0x0000000107057824 */ /* 0x000fe200078e0205 */
[----:B------:R-:W-:-:S04]  /*ec40*/  I2FP.F32.U32 R7, R3 ;  /* 0x0000000300077245 */ /* 0x000fc80000201000 */
[-C--:B0-----:R-:W-:Y:S01]  /*ec50*/  SHF.R.U64 R10, R6, R22.reuse, R5 ;  /* 0x00000016060a7219 */ /* 0x081fe20000001205 */
[----:B--2---:R-:W-:Y:S01]  /*ec60*/  IMAD.MOV R6, RZ, RZ, -R11 ;  /* 0x000000ffff067224 */ /* 0x004fe200078e0a0b */
[----:B------:R-:W0:Y:S01]  /*ec70*/  LDC R9, c[0x0][0x658] ;  /* 0x00019600ff097b82 */ /* 0x000e220000000800 */
[----:B-1----:R-:W-:Y:S01]  /*ec80*/  ISETP.NE.U32.AND P0, PT, R24, RZ, PT ;  /* 0x000000ff1800720c */ /* 0x002fe20003f05070 */
[----:B------:R-:W-:Y:S01]  /*ec90*/  FMUL R7, R7, UR4 ;  /* 0x0000000407077c20 */ /* 0x000fe20008400000 */
[----:B------:R-:W-:Y:S02]  /*eca0*/  SHF.R.U32.HI R5, RZ, R22, R5 ;  /* 0x00000016ff057219 */ /* 0x000fe40000011605 */
[----:B------:R-:W-:-:S03]  /*ecb0*/  ISETP.NE.AND.EX P0, PT, R25, RZ, PT, P0 ;  /* 0x000000ff1900720c */ /* 0x000fc60003f05300 */
[----:B------:R-:W1:Y:S01]  /*ecc0*/  LDC R16, c[0x0][0x148] ;  /* 0x00005200ff107b82 */ /* 0x000e620000000800 */
[----:B---3--:R-:W-:Y:S02]  /*ecd0*/  IMAD R21, R13, R6, R4 ;  /* 0x000000060d157224 */ /* 0x008fe400078e0204 */
[----:B------:R-:W-:-:S05]  /*ece0*/  IMAD.MOV.U32 R6, RZ, RZ, 0x1 ;  /* 0x00000001ff067424 */ /* 0x000fca00078e00ff */
[----:B------:R-:W2:Y:S01]  /*ecf0*/  LDC R19, c[0x0][0x600] ;  /* 0x00018000ff137b82 */ /* 0x000ea20000000800 */
[-CC-:B----4-:R-:W-:Y:S02]  /*ed00*/  SHF.R.U64 R13, R10, R14.reuse, R5.reuse ;  /* 0x0000000e0a0d7219 */ /* 0x190fe40000001205 */
[----:B------:R-:W-:Y:S02]  /*ed10*/  SHF.R.U32.HI R4, RZ, R14, R5 ;  /* 0x0000000eff047219 */ /* 0x000fe40000011605 */
[----:B------:R3:W4:Y:S03]  /*ed20*/  F2I.U32.TRUNC.NTZ R14, R7 ;  /* 0x00000007000e7305 */ /* 0x000726000020f000 */
[----:B------:R-:W1:Y:S01]  /*ed30*/  LDC R20, c[0x0][0x648] ;  /* 0x00019200ff147b82 */ /* 0x000e620000000800 */
[-C--:B0-----:R-:W-:Y:S02]  /*ed40*/  SHF.R.U64 R15, R13, R9.reuse, R4 ;  /* 0x000000090d0f7219 */ /* 0x081fe40000001204 */
[----:B------:R-:W-:-:S02]  /*ed50*/  SHF.L.U32 R8, R8, R9, RZ ;  /* 0x0000000908087219 */ /* 0x000fc400000006ff */
[-C--:B------:R-:W-:Y:S01]  /*ed60*/  SHF.R.U32.HI R5, RZ, R9.reuse, R4 ;  /* 0x00000009ff057219 */ /* 0x080fe20000011604 */
[----:B------:R-:W-:Y:S01]  /*ed70*/  IMAD.MOV.U32 R4, RZ, RZ, R15 ;  /* 0x000000ffff047224 */ /* 0x000fe200078e000f */
[----:B------:R-:W-:Y:S01]  /*ed80*/  SHF.L.U32 R22, R6, R9, RZ ;  /* 0x0000000906167219 */ /* 0x000fe200000006ff */
[----:B------:R-:W0:Y:S01]  /*ed90*/  LDC R23, c[0x0][0x638] ;  /* 0x00018e00ff177b82 */ /* 0x000e220000000800 */
[----:B------:R-:W-:-:S07]  /*eda0*/  LOP3.LUT R26, RZ, R8, RZ, 0x33, !PT ;  /* 0x00000008ff1a7212 */ /* 0x000fce00078e33ff */
        /* <DEDUP_REMOVED lines=12> */
.L_x_384:
[----:B------:R-:W3:Y:S01]  /*ee70*/  LDC R6, c[0x0][0x65c] ;  /* 0x00019700ff067b82 */ /* 0x000ee20000000800 */
[----:B-1----:R-:W-:Y:S01]  /*ee80*/  SHF.R.U64 R5, R4, R20, R5 ;  /* 0x0000001404057219 */ /* 0x002fe20000001205 */
[----:B--2---:R-:W-:Y:S01]  /*ee90*/  VIADD R7, R19, 0xffffffff ;  /* 0xffffffff13077836 */ /* 0x004fe20000000000 */
[----:B------:R-:W-:Y:S01]  /*eea0*/  LOP3.LUT R4, R13, R26, RZ, 0xc0, !PT ;  /* 0x0000001a0d047212 */ /* 0x000fe200078ec0ff */
[----:B------:R-:W-:Y:S02]  /*eeb0*/  IMAD.MOV R14, RZ, RZ, -R14 ;  /* 0x000000ffff0e7224 */ /* 0x000fe400078e0a0e */
[----:B------:R-:W-:Y:S01]  /*eec0*/  IMAD.MOV.U32 R8, RZ, RZ, R12 ;  /* 0x000000ffff087224 */ /* 0x000fe200078e000c */
[----:B------:R-:W-:Y:S01]  /*eed0*/  LOP3.LUT R10, R10, R7, RZ, 0xc0, !PT ;  /* 0x000000070a0a7212 */ /* 0x000fe200078ec0ff */
[----:B------:R-:W-:Y:S01]  /*eee0*/  IMAD R4, R22, R5, R4 ;  /* 0x0000000516047224 */ /* 0x000fe200078e0204 */
[----:B---3--:R-:W-:Y:S01]  /*eef0*/  ISETP.NE.AND P0, PT, R6, 0x1, PT ;  /* 0x000000010600780c */ /* 0x008fe20003f05270 */
[----:B------:R-:W-:-:S12]  /*ef00*/  IMAD.MOV R6, RZ, RZ, -R5 ;  /* 0x000000ffff067224 */ /* 0x000fd800078e0a05 */
[----:B------:R-:W-:Y:S02]  /*ef10*/  @P0 IMAD R21, R16, R14, R3 ;  /* 0x0000000e10150224 */ /* 0x000fe400078e0203 */
[----:B0-----:R-:W-:Y:S02]  /*ef20*/  IMAD R3, R6, R23, R15 ;  /* 0x0000001706037224 */ /* 0x001fe400078e020f */
[----:B------:R-:W-:Y:S02]  /*ef30*/  IMAD R7, R4, R27, R21 ;  /* 0x0000001b04077224 */ /* 0x000fe400078e0215 */
[----:B------:R-:W-:Y:S02]  /*ef40*/  IMAD R4, R3, R19, R10 ;  /* 0x0000001303047224 */ /* 0x000fe400078e020a */
[----:B------:R-:W-:-:S03]  /*ef50*/  IMAD.MOV.U32 R6, RZ, RZ, 0x1 ;  /* 0x00000001ff067424 */ /* 0x000fc600078e00ff */
[----:B------:R-:W-:Y:S02]  /*ef60*/  SEL R9, R4, R7, !P0 ;  /* 0x0000000704097207 */ /* 0x000fe40004000000 */
[----:B------:R-:W-:-:S07]  /*ef70*/  SEL R7, R7, R4, !P0 ;  /* 0x0000000407077207 */ /* 0x000fce0004000000 */
.L_x_382:
[----:B------:R-:W-:-:S08]  /*ef80*/  NOP ;  /* 0x0000000000007918 */ /* 0x000fd00000000000 */
[----:B------:R-:W0:-:S00]  /*ef90*/  USETMAXREG.DEALLOC.CTAPOOL 0x28 ;  /* 0x00000028000079c8 */ /* 0x000e0000080e0500 */
[----:B0-----:R-:W-:-:S13]  /*efa0*/  ISETP.NE.AND P0, PT, R0, RZ, PT ;  /* 0x000000ff0000720c */ /* 0x001fda0003f05270 */
[----:B------:R-:W-:Y:S05]  /*efb0*/  @P0 EXIT ;  /* 0x000000000000094d */ /* 0x000fea0003800000 */
[----:B------:R-:W-:Y:S01]  /*efc0*/  LOP3.LUT P0, RZ, R6, 0xff, RZ, 0xc0, !PT ;  /* 0x000000ff06ff7812 */ /* 0x000fe2000780c0ff */
[----:B------:R-:W-:Y:S02]  /*efd0*/  IMAD.MOV.U32 R0, RZ, RZ, 0x1 ;  /* 0x00000001ff007424 */ /* 0x000fe400078e00ff */
[----:B------:R-:W-:-:S10]  /*efe0*/  IMAD.MOV.U32 R12, RZ, RZ, RZ ;  /* 0x000000ffff0c7224 */ /* 0x000fd400078e00ff */
[----:B------:R-:W-:Y:S05]  /*eff0*/  @!P0 BRA `(.L_x_385) ;  /* 0x0000000c00408947 */ /* 0x000fea0003800000 */
[----:B------:R-:W0:Y:S01]  /*f000*/  LDC R0, c[0x0][0x28c] ;  /* 0x0000a300ff007b82 */ /* 0x000e220000000800 */
[----:B------:R-:W1:Y:S01]  /*f010*/  S2R R4, SR_TID.X ;  /* 0x0000000000047919 */ /* 0x000e620000002100 */
[----:B------:R-:W-:Y:S01]  /*f020*/  ULDC UR5, c[0x0][0x600] ;  /* 0x0001800000057ab9 */ /* 0x000fe20000000800 */
[----:B------:R-:W-:Y:S01]  /*f030*/  ULDC UR4, c[0x0][0xc] ;  /* 0x0000030000047ab9 */ /* 0x000fe20000000800 */
[----:B------:R-:W-:Y:S01]  /*f040*/  UIADD3 UR16, UR5, -0x1, URZ ;  /* 0xffffffff05107890 */ /* 0x000fe2000fffe03f */
[----:B------:R-:W-:Y:S01]  /*f050*/  BSSY B0, `(.L_x_385) ;  /* 0x00000ca000007945 */ /* 0x000fe20003800000 */
[----:B------:R-:W-:Y:S01]  /*f060*/  ULDC UR6, c[0x0][0x658] ;  /* 0x0001960000067ab9 */ /* 0x000fe20000000800 */
[----:B------:R-:W-:Y:S01]  /*f070*/  ULDC UR5, c[0x0][0x10] ;  /* 0x0000040000057ab9 */ /* 0x000fe20000000800 */
[----:B------:R-:W-:Y:S01]  /*f080*/  UMOV UR7, 0xffffffff ;  /* 0xffffffff00077882 */ /* 0x000fe20000000000 */
[----:B------:R-:W-:Y:S01]  /*f090*/  UMOV UR8, 0x1 ;  /* 0x0000000100087882 */ /* 0x000fe20000000000 */
[----:B------:R-:W-:Y:S01]  /*f0a0*/  UIMAD.WIDE.U32 UR4, UR4, UR5, URZ ;  /* 0x00000005040472a5 */ /* 0x000fe2000f8e003f */
[----:B------:R-:W-:Y:S01]  /*f0b0*/  IMAD.MOV.U32 R13, RZ, RZ, 0x1 ;  /* 0x00000001ff0d7424 */ /* 0x000fe200078e00ff */
[----:B------:R-:W-:Y:S01]  /*f0c0*/  USHF.L.U32 UR7, UR7, UR6, URZ ;  /* 0x0000000607077299 */ /* 0x000fe2000800063f */
[----:B------:R-:W-:Y:S01]  /*f0d0*/  LOP3.LUT R11, R2, 0x2, RZ, 0xfc, !PT ;  /* 0x00000002020b7812 */ /* 0x000fe200078efcff */
[----:B------:R-:W-:Y:S01]  /*f0e0*/  USHF.L.U32 UR18, UR8, UR6, URZ ;  /* 0x0000000608127299 */ /* 0x000fe2000800063f */
[----:B------:R-:W-:Y:S01]  /*f0f0*/  IMAD.MOV.U32 R12, RZ, RZ, RZ ;  /* 0x000000ffff0c7224 */ /* 0x000fe200078e00ff */
[----:B------:R-:W-:Y:S01]  /*f100*/  ULOP3.LUT UR17, URZ, UR7, URZ, 0x33, !UPT ;  /* 0x000000073f117292 */ /* 0x000fe2000f8e333f */
[----:B------:R-:W-:Y:S01]  /*f110*/  ULDC UR6, c[0x0][0x14] ;  /* 0x0000050000067ab9 */ /* 0x000fe20000000800 */
[----:B------:R-:W-:Y:S01]  /*f120*/  ULDC.64 UR22, c[0x0][0x198] ;  /* 0x0000660000167ab9 */ /* 0x000fe20000000a00 */
[----:B------:R-:W-:-:S02]  /*f130*/  UIMAD.WIDE.U32 UR20, UR4, UR6, URZ ;  /* 0x00000006041472a5 */ /* 0x000fc4000f8e003f */
[----:B------:R-:W-:Y:S01]  /*f140*/  UIMAD UR13, UR5, UR6, URZ ;  /* 0x00000006050d72a4 */ /* 0x000fe2000f8e023f */
[----:B0-----:R-:W-:-:S03]  /*f150*/  VIADD R0, R0, 0x1f ;  /* 0x0000001f00007836 */ /* 0x001fc60000000000 */
[----:B------:R-:W-:Y:S02]  /*f160*/  UIADD3 UR13, UR21, UR13, URZ ;  /* 0x0000000d150d7290 */ /* 0x000fe4000fffe03f */
[----:B------:R-:W-:-:S04]  /*f170*/  SHF.R.S32.HI R3, RZ, 0x1f, R0 ;  /* 0x0000001fff037819 */ /* 0x000fc80000011400 */
[----:B------:R-:W-:Y:S01]  /*f180*/  LEA.HI R3, R3, R0, RZ, 0x5 ;  /* 0x0000000003037211 */ /* 0x000fe200078f28ff */
[----:B------:R-:W-:Y:S01]  /*f190*/  IMAD.MOV.U32 R0, RZ, RZ, 0x1 ;  /* 0x00000001ff007424 */ /* 0x000fe200078e00ff */
[C---:B-1----:R-:W-:Y:S02]  /*f1a0*/  LOP3.LUT P2, RZ, R4.reuse, 0x7f, RZ, 0xc0, !PT ;  /* 0x0000007f04ff7812 */ /* 0x042fe4000784c0ff */
[----:B------:R-:W-:Y:S02]  /*f1b0*/  SHF.R.S32.HI R3, RZ, 0x5, R3 ;  /* 0x00000005ff037819 */ /* 0x000fe40000011403 */
[----:B------:R-:W-:-:S03]  /*f1c0*/  LOP3.LUT P0, RZ, R4, 0x1f, RZ, 0xc0, !PT ;  /* 0x0000001f04ff7812 */ /* 0x000fc6000780c0ff */
[----:B------:R-:W-:Y:S01]  /*f1d0*/  VIADD R10, R3, 0x1 ;  /* 0x00000001030a7836 */ /* 0x000fe20000000000 */
[----:B------:R-:W-:-:S13]  /*f1e0*/  PLOP3.LUT P0, PT, P0, P2, PT, 0x8a, 0x0 ;  /* 0x000000000000781c */ /* 0x000fda0000705172 */
.L_x_397:
[----:B------:R-:W-:-:S03]  /*f1f0*/  UMOV UR4, 0xffffffff ;  /* 0xffffffff00047882 */ /* 0x000fc60000000000 */
[----:B------:R-:W-:Y:S05]  /*f200*/  BRA.DIV UR4, `(.L_x_386) ;  /* 0x00000012045c7947 */ /* 0x000fea000b800000 */
[----:B------:R-:W-:-:S13]  /*f210*/  ELECT P6, URZ, PT ;  /* 0x00000000003f782f */ /* 0x000fda00038c0000 */
.L_x_413:
[----:B------:R-:W0:Y:S01]  /*f220*/  LDC R4, c[0x0][0x28c] ;  /* 0x0000a300ff047b82 */ /* 0x000e220000000800 */
[----:B------:R-:W-:Y:S01]  /*f230*/  BSSY B1, `(.L_x_387) ;  /* 0x0000037000017945 */ /* 0x000fe20003800000 */
[----:B0-----:R-:W-:-:S13]  /*f240*/  ISETP.LT.OR P6, PT, R4, 0x1, !P6 ;  /* 0x000000010400780c */ /* 0x001fda00077c1670 */
[----:B------:R-:W-:Y:S05]  /*f250*/  @P6 BRA `(.L_x_388) ;  /* 0x0000000000d06947 */ /* 0x000fea0003800000 */
[----:B------:R-:W-:Y:S02]  /*f260*/  IMAD R15, R9, 0xb0, RZ ;  /* 0x000000b0090f7824 */ /* 0x000fe400078e02ff */
[----:B------:R-:W-:Y:S02]  /*f270*/  IMAD R16, R7, 0xc0, RZ ;  /* 0x000000c007107824 */ /* 0x000fe400078e02ff */
[----:B------:R-:W-:Y:S02]  /*f280*/  IMAD.MOV.U32 R20, RZ, RZ, RZ ;  /* 0x000000ffff147224 */ /* 0x000fe400078e00ff */
[----:B------:R-:W-:Y:S02]  /*f290*/  IMAD.MOV.U32 R4, RZ, RZ, R10 ;  /* 0x000000ffff047224 */ /* 0x000fe400078e000a */
[----:B------:R-:W-:Y:S02]  /*f2a0*/  IMAD.MOV.U32 R5, RZ, RZ, R0 ;  /* 0x000000ffff057224 */ /* 0x000fe400078e0000 */
[----:B------:R-:W-:-:S07]  /*f2b0*/  IMAD.MOV.U32 R6, RZ, RZ, R12 ;  /* 0x000000ffff067224 */ /* 0x000fce00078e000c */
.L_x_392:
[----:B------:R-:W0:Y:S01]  /*f2c0*/  S2R R14, SR_CgaCtaId ;  /* 0x00000000000e7919 */ /* 0x000e220000008800 */
[----:B------:R-:W-:Y:S01]  /*f2d0*/  MOV R7, 0x400 ;  /* 0x0000040000077802 */ /* 0x000fe20000000f00 */
[----:B------:R-:W1:Y:S03]  /*f2e0*/  @!P2 LDC R9, c[0x0][0x500] ;  /* 0x00014000ff09ab82 */ /* 0x000e660000000800 */
[----:B0-----:R-:W-:Y:S02]  /*f2f0*/  LEA R19, R14, R7, 0x18 ;  /* 0x000000070e137211 */ /* 0x001fe400078ec0ff */
[----:B------:R-:W-:-:S03]  /*f300*/  SHF.L.U32 R7, R5, 0x1f, RZ ;  /* 0x0000001f05077819 */ /* 0x000fc600000006ff */
[----:B------:R-:W-:-:S04]  /*f310*/  IMAD R14, R6, 0x8, R19 ;  /* 0x00000008060e7824 */ /* 0x000fc800078e0213 */
[----:B------:R-:W0:Y:S02]  /*f320*/  SYNCS.PHASECHK.TRANS64.TRYWAIT P1, [R14+URZ+0x48], R7 ;  /* 0x000048070e0075a7 */ /* 0x000e24000802017f */
[----:B01----:R-:W-:Y:S05]  /*f330*/  @!P1 BRA `(.L_x_389) ;  /* 0x0000001000309947 */ /* 0x003fea0003800000 */
.L_x_414:
[----:B0-----:R-:W-:Y:S01]  /*f340*/  PRMT R7, R11, 0x9910, RZ ;  /* 0x000099100b077816 */ /* 0x001fe200000000ff */
[----:B------:R0:W-:Y:S03]  /*f350*/  @!P2 SYNCS.ARRIVE.TRANS64 RZ, [R14+URZ], R9 ;  /* 0x000000090effa9a7 */ /* 0x0001e6000800003f */
[----:B------:R-:W-:-:S13]  /*f360*/  ISETP.NE.AND P1, PT, R7, 0x2, PT ;  /* 0x000000020700780c */ /* 0x000fda0003f25270 */
[----:B0-----:R-:W-:Y:S05]  /*f370*/  @P1 BRA `(.L_x_390) ;  /* 0x0000000000041947 */ /* 0x001fea0003800000 */
[----:B------:R-:W-:Y:S01]  /*f380*/  BPT.TRAP 0x1 ;  /* 0x000000040000795c */ /* 0x000fe20000300000 */
.L_x_390:
[----:B------:R-:W-:Y:S05]  /*f390*/  @P0 BRA `(.L_x_391) ;  /* 0x0000000000040947 */ /* 0x000fea0003800000 */
[----:B------:R-:W-:Y:S01]  /*f3a0*/  BPT.TRAP 0x1 ;  /* 0x000000040000795c */ /* 0x000fe20000300000 */
.L_x_391:
[--C-:B------:R-:W-:Y:S01]  /*f3b0*/  IMAD R7, R6, 0x3000, R19.reuse ;  /* 0x0000300006077824 */ /* 0x100fe200078e0213 */
[----:B------:R-:W-:Y:S01]  /*f3c0*/  R2UR UR9, R14 ;  /* 0x000000000e0972ca */ /* 0x000fe200000e0000 */
[----:B------:R-:W-:Y:S01]  /*f3d0*/  IMAD R19, R6, 0x2c00, R19 ;  /* 0x00002c0006137824 */ /* 0x000fe200078e0213 */
[----:B------:R-:W-:Y:S01]  /*f3e0*/  UIADD3 UR4, UP0, UR22, 0xf0, URZ ;  /* 0x000000f016047890 */ /* 0x000fe2000ff1e03f */
[----:B------:R-:W-:Y:S01]  /*f3f0*/  VIADD R4, R4, 0xffffffff ;  /* 0xffffffff04047836 */ /* 0x000fe20000000000 */
[----:B------:R-:W-:Y:S01]  /*f400*/  R2UR UR5, R7 ;  /* 0x00000000070572ca */ /* 0x000fe200000e0000 */
[----:B------:R-:W-:Y:S01]  /*f410*/  UIADD3 UR24, UP1, UR22, 0x1f0, URZ ;  /* 0x000001f016187890 */ /* 0x000fe2000ff3e03f */
[----:B------:R-:W-:Y:S01]  /*f420*/  R2UR UR8, R19 ;  /* 0x00000000130872ca */ /* 0x000fe200000e0000 */
[----:B------:R-:W-:Y:S01]  /*f430*/  VIADD R6, R6, 0x1 ;  /* 0x0000000106067836 */ /* 0x000fe20000000000 */
[----:B------:R-:W-:Y:S01]  /*f440*/  R2UR UR11, R16 ;  /* 0x00000000100b72ca */ /* 0x000fe200000e0000 */
[----:B------:R-:W-:Y:S01]  /*f450*/  UIADD3.X UR25, URZ, UR23, URZ, UP1, !UPT ;  /* 0x000000173f197290 */ /* 0x000fe20008ffe43f */
[----:B------:R-:W-:Y:S01]  /*f460*/  R2UR UR10, R20 ;  /* 0x00000000140a72ca */ /* 0x000fe200000e0000 */
[----:B------:R-:W-:Y:S01]  /*f470*/  UMOV UR6, 0x0 ;  /* 0x0000000000067882 */ /* 0x000fe20000000000 */
[----:B------:R-:W-:Y:S01]  /*f480*/  R2UR UR12, R8 ;  /* 0x00000000080c72ca */ /* 0x000fe200000e0000 */
[----:B------:R-:W-:Y:S01]  /*f490*/  UMOV UR7, 0x10000000 ;  /* 0x1000000000077882 */ /* 0x000fe20000000000 */
[----:B------:R-:W-:Y:S01]  /*f4a0*/  R2UR UR19, R15 ;  /* 0x000000000f1372ca */ /* 0x000fe200000e0000 */
[----:B------:R-:W-:Y:S01]  /*f4b0*/  VIADD R20, R20, 0x20 ;  /* 0x0000002014147836 */ /* 0x000fe20000000000 */
[----:B------:R-:W-:Y:S01]  /*f4c0*/  ISETP.GT.AND P3, PT, R4, 0x1, PT ;  /* 0x000000010400780c */ /* 0x000fe20003f64270 */
[----:B------:R-:W-:Y:S01]  /*f4d0*/  UIADD3 UR14, UR5, 0x180, URZ ;  /* 0x00000180050e7890 */ /* 0x000fe2000fffe03f */
[----:B------:R-:W-:Y:S01]  /*f4e0*/  ISETP.NE.AND P1, PT, R6, 0x9, PT ;  /* 0x000000090600780c */ /* 0x000fe20003f25270 */
[----:B------:R-:W-:-:S02]  /*f4f0*/  UIADD3.X UR5, URZ, UR23, URZ, UP0, !UPT ;  /* 0x000000173f057290 */ /* 0x000fc400087fe43f */
[----:B------:R-:W-:Y:S01]  /*f500*/  UIADD3 UR15, UR8, 0x1b180, URZ ;  /* 0x0001b180080f7890 */ /* 0x000fe2000fffe03f */
[----:B------:R-:W-:Y:S02]  /*f510*/  SEL R14, RZ, 0x1, P1 ;  /* 0x00000001ff0e7807 */ /* 0x000fe40000800000 */
[----:B------:R-:W-:Y:S01]  /*f520*/  UMOV UR8, UR14 ;  /* 0x0000000e00087c82 */ /* 0x000fe20008000000 */
[----:B------:R-:W-:Y:S02]  /*f530*/  SEL R6, R6, RZ, P1 ;  /* 0x000000ff06067207 */ /* 0x000fe40000800000 */
[----:B------:R-:W-:Y:S01]  /*f540*/  LOP3.LUT R5, R5, R14, RZ, 0x3c, !PT ;  /* 0x0000000e05057212 */ /* 0x000fe200078e3cff */
[----:B------:R0:W-:Y:S02]  /*f550*/  UTMALDG.3D [UR8], [UR4], desc[UR6] ;  /* 0x00000608040075b4 */ /* 0x0001e40008011000 */
[----:B0-----:R-:W-:Y:S01]  /*f560*/  UMOV UR8, UR15 ;  /* 0x0000000f00087c82 */ /* 0x001fe20008000000 */
[----:B------:R-:W-:-:S02]  /*f570*/  UMOV UR11, UR19 ;  /* 0x00000013000b7c82 */ /* 0x000fc40008000000 */
[----:B------:R0:W-:Y:S02]  /*f580*/  UTMALDG.3D [UR8], [UR24], desc[UR6] ;  /* 0x00000608180075b4 */ /* 0x0001e40008011000 */
[----:B0-----:R-:W-:Y:S05]  /*f590*/  @P3 BRA `(.L_x_392) ;  /* 0xfffffffc00483947 */ /* 0x001fea000383ffff */
.L_x_388:
[----:B------:R-:W-:Y:S05]  /*f5a0*/  BSYNC B1 ;  /* 0x0000000000017941 */ /* 0x000fea0003800000 */
.L_x_387:
[----:B------:R-:W-:Y:S01]  /*f5b0*/  LOP3.LUT P3, RZ, R13, 0xff, RZ, 0xc0, !PT ;  /* 0x000000ff0dff7812 */ /* 0x000fe2000786c0ff */
[----:B------:R-:W-:Y:S01]  /*f5c0*/  IMAD.IADD R12, R3, 0x1, R12 ;  /* 0x00000001030c7824 */ /* 0x000fe200078e020c */
[----:B------:R-:W-:Y:S01]  /*f5d0*/  IADD3 R18, P4, R18, UR20, RZ ;  /* 0x0000001412127c10 */ /* 0x000fe2000ff9e0ff */
[----:B------:R-:W-:Y:S01]  /*f5e0*/  ULDC.64 UR4, c[0x0][0x650] ;  /* 0x0001940000047ab9 */ /* 0x000fe20000000a00 */
[----:B------:R-:W-:Y:S01]  /*f5f0*/  BSSY B1, `(.L_x_393) ;  /* 0x000006d000017945 */ /* 0x000fe20003800000 */
[----:B------:R-:W-:Y:S01]  /*f600*/  IMAD.MOV.U32 R9, RZ, RZ, -0x1 ;  /* 0xffffffffff097424 */ /* 0x000fe200078e00ff */
[----:B------:R-:W-:Y:S01]  /*f610*/  ISETP.GT.U32.AND P1, PT, R12, 0x8, PT ;  /* 0x000000080c00780c */ /* 0x000fe20003f24070 */
[----:B------:R-:W-:Y:S01]  /*f620*/  IMAD.MOV.U32 R8, RZ, RZ, -0x1 ;  /* 0xffffffffff087424 */ /* 0x000fe200078e00ff */
[----:B------:R-:W-:Y:S02]  /*f630*/  IADD3.X R17, R17, UR13, RZ, P4, !PT ;  /* 0x0000000d11117c10 */ /* 0x000fe4000a7fe4ff */
[----:B------:R-:W-:-:S02]  /*f640*/  ISETP.LT.U32.AND P1, PT, R3, 0x9, P1 ;  /* 0x000000090300780c */ /* 0x000fc40000f21070 */
[----:B------:R-:W-:Y:S01]  /*f650*/  PRMT R13, RZ, 0x7610, R13 ;  /* 0x00007610ff0d7816 */ /* 0x000fe2000000000d */
[----:B------:R-:W0:Y:S01]  /*f660*/  @P3 S2R R5, SR_CgaCtaId ;  /* 0x0000000000053919 */ /* 0x000e220000008800 */
[----:B------:R-:W-:-:S04]  /*f670*/  @P3 MOV R4, 0x400 ;  /* 0x0000040000043802 */ /* 0x000fc80000000f00 */
[----:B0-----:R-:W-:Y:S01]  /*f680*/  @P3 LEA R6, R5, R4, 0x18 ;  /* 0x0000000405063211 */ /* 0x001fe200078ec0ff */
[----:B------:R-:W-:-:S03]  /*f690*/  IMAD.WIDE.U32 R4, R12, 0x38e38e39, RZ ;  /* 0x38e38e390c047825 */ /* 0x000fc600078e00ff */
[----:B------:R0:W-:Y:S01]  /*f6a0*/  @P3 SYNCS.ARRIVE.TRANS64.A1T0 RZ, [R6+URZ+0xa8], RZ ;  /* 0x0000a8ff06ff39a7 */ /* 0x0001e2000810003f */
[----:B------:R-:W-:Y:S02]  /*f6b0*/  ISETP.GE.U32.AND P3, PT, R3, 0x9, PT ;  /* 0x000000090300780c */ /* 0x000fe40003f66070 */
[----:B------:R-:W-:Y:S02]  /*f6c0*/  SHF.R.U32.HI R7, RZ, 0x1, R5 ;  /* 0x00000001ff077819 */ /* 0x000fe40000011605 */
[----:B------:R-:W-:Y:S02]  /*f6d0*/  SEL R5, RZ, 0x1, !P1 ;  /* 0x00000001ff057807 */ /* 0x000fe40004800000 */
[----:B------:R-:W-:Y:S01]  /*f6e0*/  ISETP.GE.U32.AND P1, PT, R18, UR4, PT ;  /* 0x0000000412007c0c */ /* 0x000fe2000bf26070 */
[----:B------:R-:W-:Y:S01]  /*f6f0*/  IMAD R12, R7, -0x9, R12 ;  /* 0xfffffff7070c7824 */ /* 0x000fe200078e020c */
[----:B------:R-:W-:Y:S02]  /*f700*/  LOP3.LUT R0, R0, R5, RZ, 0x3c, !PT ;  /* 0x0000000500007212 */ /* 0x000fe400078e3cff */
[----:B------:R-:W-:-:S02]  /*f710*/  ISETP.GE.U32.AND.EX P1, PT, R17, UR5, PT, P1 ;  /* 0x0000000511007c0c */ /* 0x000fc4000bf26110 */
[----:B------:R-:W-:Y:S02]  /*f720*/  PRMT R4, RZ, 0x7610, R4 ;  /* 0x00007610ff047816 */ /* 0x000fe40000000004 */
[----:B------:R-:W-:Y:S01]  /*f730*/  @P3 LOP3.LUT R0, R0, 0x1, R7, 0x78, !PT ;  /* 0x0000000100003812 */ /* 0x000fe200078e7807 */
[----:B------:R-:W-:-:S08]  /*f740*/  IMAD.MOV.U32 R7, RZ, RZ, -0x1 ;  /* 0xffffffffff077424 */ /* 0x000fd000078e00ff */
[----:B0-----:R-:W-:Y:S05]  /*f750*/  @P1 BRA `(.L_x_394) ;  /* 0x0000000400581947 */ /* 0x001fea0003800000 */
[----:B------:R-:W-:Y:S01]  /*f760*/  ULDC.64 UR4, c[0x0][0x628] ;  /* 0x00018a0000047ab9 */ /* 0x000fe20000000a00 */
[----:B------:R-:W0:Y:S01]  /*f770*/  S2R R15, SR_CTAID.X ;  /* 0x00000000000f7919 */ /* 0x000e220000002500 */
[----:B------:R-:W-:Y:S01]  /*f780*/  ISETP.NE.U32.AND P1, PT, RZ, UR4, PT ;  /* 0x00000004ff007c0c */ /* 0x000fe2000bf25070 */
[----:B------:R-:W-:Y:S01]  /*f790*/  ULDC UR7, c[0x0][0x630] ;  /* 0x00018c0000077ab9 */ /* 0x000fe20000000800 */
[----:B------:R-:W-:Y:S01]  /*f7a0*/  IMAD.MOV.U32 R4, RZ, RZ, R18 ;  /* 0x000000ffff047224 */ /* 0x000fe200078e0012 */
[----:B------:R-:W1:Y:S01]  /*f7b0*/  S2R R14, SR_CTAID.Y ;  /* 0x00000000000e7919 */ /* 0x000e620000002600 */
[----:B------:R-:W-:Y:S01]  /*f7c0*/  ISETP.NE.AND.EX P1, PT, RZ, UR5, PT, P1 ;  /* 0x00000005ff007c0c */ /* 0x000fe2000bf25310 */
[----:B------:R-:W-:-:S12]  /*f7d0*/  IMAD.MOV.U32 R5, RZ, RZ, R17 ;  /* 0x000000ffff057224 */ /* 0x000fd800078e0011 */
[----:B------:R-:W-:Y:S05]  /*f7e0*/  @!P1 BRA `(.L_x_395) ;  /* 0x0000000000289947 */ /* 0x000fea0003800000 */
[----:B------:R-:W-:Y:S02]  /*f7f0*/  ULDC UR6, c[0x0][0x634] ;  /* 0x00018d0000067ab9 */ /* 0x000fe40000000800 */
[----:B------:R-:W-:-:S05]  /*f800*/  IADD3 R9, P1, R18, UR6, RZ ;  /* 0x0000000612097c10 */ /* 0x000fca000ff3e0ff */
[----:B------:R-:W-:-:S04]  /*f810*/  IMAD.X R19, RZ, RZ, R17, P1 ;  /* 0x000000ffff137224 */ /* 0x000fc800008e0611 */
[----:B------:R-:W-:-:S04]  /*f820*/  IMAD.WIDE.U32 R6, R19, UR4, RZ ;  /* 0x0000000413067c25 */ /* 0x000fc8000f8e00ff */
[----:B------:R-:W-:-:S04]  /*f830*/  IMAD.WIDE.U32 R6, P1, R9, UR5, R6 ;  /* 0x0000000509067c25 */ /* 0x000fc8000f820006 */
[----:B------:R-:W-:-:S04]  /*f840*/  IMAD.WIDE.U32 R8, R9, UR4, RZ ;  /* 0x0000000409087c25 */ /* 0x000fc8000f8e00ff */
[----:B------:R-:W-:Y:S01]  /*f850*/  IMAD.X R5, RZ, RZ, RZ, P1 ;  /* 0x000000ffff057224 */ /* 0x000fe200008e06ff */
[----:B------:R-:W-:Y:S01]  /*f860*/  IADD3 RZ, P1, R9, R6, RZ ;  /* 0x0000000609ff7210 */ /* 0x000fe20007f3e0ff */
[----:B------:R-:W-:-:S04]  /*f870*/  IMAD.MOV.U32 R4, RZ, RZ, R7 ;  /* 0x000000ffff047224 */ /* 0x000fc800078e0007 */
[----:B------:R-:W-:-:S08]  /*f880*/  IMAD.WIDE.U32.X R4, R19, UR5, R4, P1 ;  /* 0x0000000513047c25 */ /* 0x000fd000088e0404 */
.L_x_395:
[--C-:B------:R-:W-:Y:S01]  /*f890*/  SHF.R.U64 R8, R4, UR7, R5.reuse ;  /* 0x0000000704087c19 */ /* 0x100fe20008001205 */
[----:B------:R-:W-:Y:S01]  /*f8a0*/  ULDC.64 UR4, c[0x0][0x620] ;  /* 0x0001880000047ab9 */ /* 0x000fe20000000a00 */
[----:B------:R-:W-:Y:S01]  /*f8b0*/  SHF.R.U32.HI R4, RZ, UR7, R5 ;  /* 0x00000007ff047c19 */ /* 0x000fe20008011605 */
[----:B------:R-:W-:Y:S01]  /*f8c0*/  IMAD.MOV.U32 R5, RZ, RZ, R17 ;  /* 0x000000ffff057224 */ /* 0x000fe200078e0011 */
[----:B------:R-:W-:Y:S01]  /*f8d0*/  IADD3 R7, P1, RZ, -R8, RZ ;  /* 0x80000008ff077210 */ /* 0x000fe20007f3e0ff */
[----:B------:R-:W2:Y:S01]  /*f8e0*/  LDC R22, c[0x0][0x144] ;  /* 0x00005100ff167b82 */ /* 0x000ea20000000800 */
[----:B0-----:R-:W-:Y:S01]  /*f8f0*/  I2FP.F32.U32 R9, R15 ;  /* 0x0000000f00097245 */ /* 0x001fe20000201000 */
[----:B------:R-:W-:Y:S01]  /*f900*/  ULDC.64 UR8, c[0x0][0x640] ;  /* 0x0001900000087ab9 */ /* 0x000fe20000000a00 */
[----:B------:R-:W-:Y:S01]  /*f910*/  ULDC UR6, c[0x0][0x608] ;  /* 0x0001820000067ab9 */ /* 0x000fe20000000800 */
[----:B------:R-:W-:Y:S01]  /*f920*/  IMAD.X R4, RZ, RZ, ~R4, P1 ;  /* 0x000000ffff047224 */ /* 0x000fe200008e0e04 */
[----:B------:R-:W-:-:S03]  /*f930*/  ISETP.NE.U32.AND P1, PT, RZ, UR8, PT ;  /* 0x00000008ff007c0c */ /* 0x000fc6000bf25070 */
[----:B------:R-:W-:Y:S01]  /*f940*/  IMAD R6, R4, UR4, RZ ;  /* 0x0000000404067c24 */ /* 0x000fe2000f8e02ff */
[----:B------:R-:W0:Y:S01]  /*f950*/  LDC R19, c[0x0][0x148] ;  /* 0x00005200ff137b82 */ /* 0x000e220000000800 */
[----:B------:R-:W-:Y:S01]  /*f960*/  IMAD.MOV.U32 R4, RZ, RZ, R18 ;  /* 0x000000ffff047224 */ /* 0x000fe200078e0012 */
[----:B------:R-:W-:-:S03]  /*f970*/  ISETP.NE.AND.EX P1, PT, RZ, UR9, PT, P1 ;  /* 0x00000009ff007c0c */ /* 0x000fc6000bf25310 */
[----:B------:R-:W-:Y:S01]  /*f980*/  IMAD.WIDE.U32 R4, R7, UR4, R4 ;  /* 0x0000000407047c25 */ /* 0x000fe2000f8e0004 */
[----:B------:R-:W-:-:S03]  /*f990*/  ULDC UR4, c[0x0][0x150] ;  /* 0x0000540000047ab9 */ /* 0x000fc60000000800 */
[----:B------:R-:W-:Y:S02]  /*f9a0*/  IMAD R7, R7, UR5, R6 ;  /* 0x0000000507077c24 */ /* 0x000fe4000f8e0206 */
[----:B------:R-:W-:Y:S01]  /*f9b0*/  FMUL R6, R9, UR4 ;  /* 0x0000000409067c20 */ /* 0x000fe20008400000 */
[----:B------:R-:W-:Y:S01]  /*f9c0*/  ULDC UR4, c[0x0][0x618] ;  /* 0x0001860000047ab9 */ /* 0x000fe20000000800 */
[----:B------:R-:W-:Y:S01]  /*f9d0*/  ULDC UR5, c[0x0][0x154] ;  /* 0x0000550000057ab9 */ /* 0x000fe20000000800 */
[----:B------:R-:W-:-:S03]  /*f9e0*/  IMAD.IADD R5, R5, 0x1, R7 ;  /* 0x0000000105057824 */ /* 0x000fc600078e0207 */
[----:B------:R-:W3:Y:S02]  /*f9f0*/  F2I.U32.TRUNC.NTZ R6, R6 ;  /* 0x0000000600067305 */ /* 0x000ee4000020f000 */
[----:B------:R-:W-:Y:S02]  /*fa00*/  SHF.R.U64 R9, R4, UR4, R5 ;  /* 0x0000000404097c19 */ /* 0x000fe40008001205 */
[----:B-1----:R-:W-:-:S05]  /*fa10*/  I2FP.F32.U32 R4, R14 ;  /* 0x0000000e00047245 */ /* 0x002fca0000201000 */
[----:B------:R-:W-:Y:S01]  /*fa20*/  FMUL R21, R4, UR5 ;  /* 0x0000000504157c20 */ /* 0x000fe20008400000 */
[----:B------:R-:W-:Y:S01]  /*fa30*/  SHF.R.U32.HI R4, RZ, UR4, R5 ;  /* 0x00000004ff047c19 */ /* 0x000fe20008011605 */
[----:B------:R-:W-:-:S03]  /*fa40*/  ULDC UR4, c[0x0][0x658] ;  /* 0x0001960000047ab9 */ /* 0x000fc60000000800 */
[--C-:B------:R-:W-:Y:S01]  /*fa50*/  SHF.R.U64 R20, R9, UR6, R4.reuse ;  /* 0x0000000609147c19 */ /* 0x100fe20008001204 */
[----:B------:R-:W1:Y:S01]  /*fa60*/  F2I.U32.TRUNC.NTZ R21, R21 ;  /* 0x0000001500157305 */ /* 0x000e62000020f000 */
[----:B------:R-:W-:Y:S01]  /*fa70*/  SHF.R.U32.HI R5, RZ, UR6, R4 ;  /* 0x00000006ff057c19 */ /* 0x000fe20008011604 */
[----:B---3--:R-:W-:-:S03]  /*fa80*/  IMAD.MOV R6, RZ, RZ, -R6 ;  /* 0x000000ffff067224 */ /* 0x008fc600078e0a06 */
[----:B------:R-:W-:Y:S01]  /*fa90*/  SHF.R.U64 R16, R20, UR4, R5 ;  /* 0x0000000414107c19 */ /* 0x000fe20008001205 */
[----:B--2---:R-:W-:Y:S01]  /*faa0*/  IMAD R15, R22, R6, R15 ;  /* 0x00000006160f7224 */ /* 0x004fe200078e020f */
[----:B------:R-:W-:-:S03]  /*fab0*/  SHF.R.U32.HI R23, RZ, UR4, R5 ;  /* 0x00000004ff177c19 */ /* 0x000fc60008011605 */
[----:B------:R-:W-:Y:S02]  /*fac0*/  IMAD.MOV.U32 R4, RZ, RZ, R16 ;  /* 0x000000ffff047224 */ /* 0x000fe400078e0010 */
[----:B------:R-:W-:Y:S01]  /*fad0*/  IMAD.MOV.U32 R5, RZ, RZ, R23 ;  /* 0x000000ffff057224 */ /* 0x000fe200078e0017 */
[----:B------:R-:W-:Y:S06]  /*fae0*/  @!P1 BRA `(.L_x_396) ;  /* 0x0000000000289947 */ /* 0x000fec0003800000 */
[----:B------:R-:W-:Y:S02]  /*faf0*/  ULDC UR4, c[0x0][0x64c] ;  /* 0x0001930000047ab9 */ /* 0x000fe40000000800 */
[----:B------:R-:W-:-:S05]  /*fb00*/  IADD3 R5, P1, R16, UR4, RZ ;  /* 0x0000000410057c10 */ /* 0x000fca000ff3e0ff */
[----:B------:R-:W-:-:S04]  /*fb10*/  IMAD.X R23, RZ, RZ, R23, P1 ;  /* 0x000000ffff177224 */ /* 0x000fc800008e0617 */
[----:B------:R-:W-:-:S04]  /*fb20*/  IMAD.WIDE.U32 R6, R23, UR8, RZ ;  /* 0x0000000817067c25 */ /* 0x000fc8000f8e00ff */
[----:B------:R-:W-:-:S04]  /*fb30*/  IMAD.WIDE.U32 R6, P1, R5, UR9, R6 ;  /* 0x0000000905067c25 */ /* 0x000fc8000f820006 */
[----:B------:R-:W-:-:S04]  /*fb40*/  IMAD.WIDE.U32 R4, R5, UR8, RZ ;  /* 0x0000000805047c25 */ /* 0x000fc8000f8e00ff */
[----:B------:R-:W-:Y:S01]  /*fb50*/  IMAD.MOV.U32 R4, RZ, RZ, R7 ;  /* 0x000000ffff047224 */ /* 0x000fe200078e0007 */
[----:B------:R-:W-:Y:S01]  /*fb60*/  IADD3 RZ, P3, R5, R6, RZ ;  /* 0x0000000605ff7210 */ /* 0x000fe20007f7e0ff */
[----:B------:R-:W-:-:S04]  /*fb70*/  IMAD.X R5, RZ, RZ, RZ, P1 ;  /* 0x000000ffff057224 */ /* 0x000fc800008e06ff */
[----:B------:R-:W-:-:S08]  /*fb80*/  IMAD.WIDE.U32.X R4, R23, UR9, R4, P3 ;  /* 0x0000000917047c25 */ /* 0x000fd000098e0404 */
.L_x_396:
[----:B------:R-:W2:Y:S01]  /*fb90*/  LDC R6, c[0x0][0x65c] ;  /* 0x00019700ff067b82 */ /* 0x000ea20000000800 */
[----:B------:R-:W-:Y:S01]  /*fba0*/  ULDC UR4, c[0x0][0x648] ;  /* 0x0001920000047ab9 */ /* 0x000fe20000000800 */
[----:B------:R-:W-:Y:S01]  /*fbb0*/  LOP3.LUT R20, R20, UR17, RZ, 0xc0, !PT ;  /* 0x0000001114147c12 */ /* 0x000fe2000f8ec0ff */
[----:B-1----:R-:W-:Y:S01]  /*fbc0*/  IMAD.MOV R21, RZ, RZ, -R21 ;  /* 0x000000ffff157224 */ /* 0x002fe200078e0a15 */
[----:B------:R-:W-:Y:S01]  /*fbd0*/  SHF.R.U64 R5, R4, UR4, R5 ;  /* 0x0000000404057c19 */ /* 0x000fe20008001205 */
[----:B------:R-:W-:Y:S01]  /*fbe0*/  ULDC UR4, c[0x0][0x638] ;  /* 0x00018e0000047ab9 */ /* 0x000fe20000000800 */
[----:B------:R-:W-:Y:S01]  /*fbf0*/  LOP3.LUT R9, R9, UR16, RZ, 0xc0, !PT ;  /* 0x0000001009097c12 */ /* 0x000fe2000f8ec0ff */
[----:B------:R-:W-:Y:S01]  /*fc00*/  ULDC UR5, c[0x0][0x610] ;  /* 0x0001840000057ab9 */ /* 0x000fe20000000800 */
[----:B------:R-:W-:Y:S02]  /*fc10*/  IMAD.MOV.U32 R4, RZ, RZ, 0x1 ;  /* 0x00000001ff047424 */ /* 0x000fe400078e00ff */
[----:B------:R-:W-:-:S02]  /*fc20*/  IMAD.MOV R7, RZ, RZ, -R5 ;  /* 0x000000ffff077224 */ /* 0x000fc400078e0a05 */
[----:B------:R-:W-:Y:S02]  /*fc30*/  IMAD R20, R5, UR18, R20 ;  /* 0x0000001205147c24 */ /* 0x000fe4000f8e0214 */
[----:B------:R-:W-:Y:S01]  /*fc40*/  IMAD R16, R7, UR4, R16 ;  /* 0x0000000407107c24 */ /* 0x000fe2000f8e0210 */
[----:B------:R-:W-:-:S03]  /*fc50*/  ULDC UR4, c[0x0][0x600] ;  /* 0x0001800000047ab9 */ /* 0x000fc60000000800 */
[----:B------:R-:W-:Y:S01]  /*fc60*/  IMAD R16, R16, UR4, R9 ;  /* 0x0000000410107c24 */ /* 0x000fe2000f8e0209 */
[----:B--2---:R-:W-:-:S13]  /*fc70*/  ISETP.NE.AND P1, PT, R6, 0x1, PT ;  /* 0x000000010600780c */ /* 0x004fda0003f25270 */
[----:B0-----:R-:W-:-:S04]  /*fc80*/  @P1 IMAD R15, R19, R21, R14 ;  /* 0x00000015130f1224 */ /* 0x001fc800078e020e */
[----:B------:R-:W-:-:S05]  /*fc90*/  IMAD R15, R20, UR5, R15 ;  /* 0x00000005140f7c24 */ /* 0x000fca000f8e020f */
[----:B------:R-:W-:Y:S02]  /*fca0*/  SEL R9, R16, R15, !P1 ;  /* 0x0000000f10097207 */ /* 0x000fe40004800000 */
[----:B------:R-:W-:-:S07]  /*fcb0*/  SEL R7, R15, R16, !P1 ;  /* 0x000000100f077207 */ /* 0x000fce0004800000 */
.L_x_394:
[----:B------:R-:W-:Y:S05]  /*fcc0*/  BSYNC B1 ;  /* 0x0000000000017941 */ /* 0x000fea0003800000 */
.L_x_393:
[----:B------:R-:W-:-:S13]  /*fcd0*/  LOP3.LUT P1, RZ, R4, 0xff, RZ, 0xc0, !PT ;  /* 0x000000ff04ff7812 */ /* 0x000fda000782c0ff */
[----:B------:R-:W-:Y:S05]  /*fce0*/  @P1 BRA `(.L_x_397) ;  /* 0xfffffff400401947 */ /* 0x000fea000383ffff */
[----:B------:R-:W-:Y:S05]  /*fcf0*/  BSYNC B0 ;  /* 0x0000000000007941 */ /* 0x000fea0003800000 */
.L_x_385:
[----:B------:R-:W-:-:S03]  /*fd00*/  UMOV UR4, 0xffffffff ;  /* 0xffffffff00047882 */ /* 0x000fc60000000000 */
[----:B------:R-:W-:Y:S05]  /*fd10*/  BRA.DIV UR4, `(.L_x_398) ;  /* 0x0000000604cc7947 */ /* 0x000fea000b800000 */
[----:B------:R-:W-:-:S13]  /*fd20*/  ELECT P6, URZ, PT ;  /* 0x00000000003f782f */ /* 0x000fda00038c0000 */
.L_x_417:
[----:B------:R-:W-:Y:S04]  /*fd30*/  BSSY B0, `(.L_x_399) ;  /* 0x0000058000007945 */ /* 0x000fe80003800000 */
[----:B------:R-:W-:Y:S05]  /*fd40*/  @!P6 BRA `(.L_x_400) ;  /* 0x000000040058e947 */ /* 0x000fea0003800000 */
[----:B------:R-:W-:-:S04]  /*fd50*/  LOP3.LUT R2, R2, 0x2, RZ, 0xfc, !PT ;  /* 0x0000000202027812 */ /* 0x000fc800078efcff */
[----:B------:R-:W-:-:S13]  /*fd60*/  ISETP.NE.AND P0, PT, R2, 0x3, PT ;  /* 0x000000030200780c */ /* 0x000fda0003f05270 */
[----:B------:R-:W-:Y:S05]  /*fd70*/  @!P0 BRA `(.L_x_401) ;  /* 0x0000000000048947 */ /* 0x000fea0003800000 */
[----:B------:R-:W-:Y:S01]  /*fd80*/  BPT.TRAP 0x1 ;  /* 0x000000040000795c */ /* 0x000fe20000300000 */
.L_x_401:
[----:B------:R-:W0:Y:S01]  /*fd90*/  S2R R3, SR_CgaCtaId ;  /* 0x0000000000037919 */ /* 0x000e220000008800 */
[----:B------:R-:W-:-:S04]  /*fda0*/  MOV R2, 0x400 ;  /* 0x0000040000027802 */ /* 0x000fc80000000f00 */
[----:B0-----:R-:W-:Y:S02]  /*fdb0*/  LEA R3, R3, R2, 0x18 ;  /* 0x0000000203037211 */ /* 0x001fe400078ec0ff */
[----:B------:R-:W-:-:S03]  /*fdc0*/  SHF.L.U32 R2, R0, 0x1f, RZ ;  /* 0x0000001f00027819 */ /* 0x000fc600000006ff */
[----:B------:R-:W-:-:S04]  /*fdd0*/  VIADD R3, R3, 0x48 ;  /* 0x0000004803037836 */ /* 0x000fc80000000000 */
[C---:B------:R-:W-:Y:S02]  /*fde0*/  IMAD R7, R12.reuse, 0x8, R3 ;  /* 0x000000080c077824 */ /* 0x040fe400078e0203 */
[----:B------:R-:W-:Y:S02]  /*fdf0*/  VIADD R12, R12, 0x1 ;  /* 0x000000010c0c7836 */ /* 0x000fe40000000000 */
[----:B------:R-:W0:Y:S03]  /*fe00*/  SYNCS.PHASECHK.TRANS64.TRYWAIT P0, [R7+URZ], R2 ;  /* 0x00000002070075a7 */ /* 0x000e26000800017f */
[----:B------:R-:W-:-:S04]  /*fe10*/  ISETP.NE.AND P1, PT, R12, 0x9, PT ;  /* 0x000000090c00780c */ /* 0x000fc80003f25270 */
[----:B------:R-:W-:Y:S02]  /*fe20*/  SEL R5, RZ, 0x1, P1 ;  /* 0x00000001ff057807 */ /* 0x000fe40000800000 */
[----:B------:R-:W-:Y:S02]  /*fe30*/  SEL R12, R12, RZ, P1 ;  /* 0x000000ff0c0c7207 */ /* 0x000fe40000800000 */
[----:B------:R-:W-:-:S03]  /*fe40*/  LOP3.LUT R5, R0, R5, RZ, 0x3c, !PT ;  /* 0x0000000500057212 */ /* 0x000fc600078e3cff */
[----:B------:R-:W-:Y:S01]  /*fe50*/  IMAD R9, R12, 0x8, R3 ;  /* 0x000000080c097824 */ /* 0x000fe200078e0203 */
[----:B------:R-:W-:Y:S01]  /*fe60*/  SHF.L.U32 R4, R5, 0x1f, RZ ;  /* 0x0000001f05047819 */ /* 0x000fe200000006ff */
[----:B0-----:R-:W-:Y:S06]  /*fe70*/  @!P0 BRA `(.L_x_402) ;  /* 0x0000000400948947 */ /* 0x001fec0003800000 */
.L_x_418:
[----:B------:R-:W1:Y:S01]  /*fe80*/  SYNCS.PHASECHK.TRANS64.TRYWAIT P0, [R9+URZ], R4 ;  /* 0x00000004090075a7 */ /* 0x000e62000800017f */
[----:B------:R-:W-:-:S05]  /*fe90*/  VIADD R0, R12, 0x1 ;  /* 0x000000010c007836 */ /* 0x000fca0000000000 */
[----:B------:R-:W-:-:S04]  /*fea0*/  ISETP.NE.AND P1, PT, R0, 0x9, PT ;  /* 0x000000090000780c */ /* 0x000fc80003f25270 */
[----:B0-----:R-:W-:Y:S02]  /*feb0*/  SEL R2, RZ, 0x1, P1 ;  /* 0x00000001ff027807 */ /* 0x001fe40000800000 */
[----:B------:R-:W-:Y:S02]  /*fec0*/  SEL R0, R0, RZ, P1 ;  /* 0x000000ff00007207 */ /* 0x000fe40000800000 */
[----:B------:R-:W-:-:S03]  /*fed0*/  LOP3.LUT R7, R5, R2, RZ, 0x3c, !PT ;  /* 0x0000000205077212 */ /* 0x000fc600078e3cff */
[----:B------:R-:W-:Y:S01]  /*fee0*/  IMAD R6, R0, 0x8, R3 ;  /* 0x0000000800067824 */ /* 0x000fe200078e0203 */
[----:B------:R-:W-:Y:S01]  /*fef0*/  SHF.L.U32 R5, R7, 0x1f, RZ ;  /* 0x0000001f07057819 */ /* 0x000fe200000006ff */
[----:B-1----:R-:W-:Y:S06]  /*ff00*/  @!P0 BRA `(.L_x_403) ;  /* 0x0000000400848947 */ /* 0x002fec0003800000 */
.L_x_419:
[----:B------:R-:W1:Y:S01]  /*ff10*/  SYNCS.PHASECHK.TRANS64.TRYWAIT P0, [R6+URZ], R5 ;  /* 0x00000005060075a7 */ /* 0x000e62000800017f */
[----:B------:R-:W-:-:S05]  /*ff20*/  VIADD R0, R0, 0x1 ;  /* 0x0000000100007836 */ /* 0x000fca0000000000 */
[----:B------:R-:W-:-:S04]  /*ff30*/  ISETP.NE.AND P1, PT, R0, 0x9, PT ;  /* 0x000000090000780c */ /* 0x000fc80003f25270 */
[----:B------:R-:W-:Y:S02]  /*ff40*/  SEL R2, RZ, 0x1, P1 ;  /* 0x00000001ff027807 */ /* 0x000fe40000800000 */
[----:B------:R-:W-:Y:S02]  /*ff50*/  SEL R0, R0, RZ, P1 ;  /* 0x000000ff00007207 */ /* 0x000fe40000800000 */
[----:B------:R-:W-:-:S03]  /*ff60*/  LOP3.LUT R7, R7, R2, RZ, 0x3c, !PT ;  /* 0x0000000207077212 */ /* 0x000fc600078e3cff */
[----:B0-----:R-:W-:Y:S01]  /*ff70*/  IMAD R9, R0, 0x8, R3 ;  /* 0x0000000800097824 */ /* 0x001fe200078e0203 */
[----:B------:R-:W-:Y:S01]  /*ff80*/  SHF.L.U32 R4, R7, 0x1f, RZ ;  /* 0x0000001f07047819 */ /* 0x000fe200000006ff */
[----:B-1----:R-:W-:Y:S06]  /*ff90*/  @!P0 BRA `(.L_x_404) ;  /* 0x0000000400748947 */ /* 0x002fec0003800000 */
.L_x_420:
        /* <DEDUP_REMOVED lines=9> */
.L_x_421:
        /* <DEDUP_REMOVED lines=9> */
.L_x_422:
        /* <DEDUP_REMOVED lines=9> */
.L_x_423:
        /* <DEDUP_REMOVED lines=9> */
.L_x_424:
[----:B------:R-:W1:Y:S01]  /*101e0*/  SYNCS.PHASECHK.TRANS64.TRYWAIT P0, [R9+URZ], R4 ;  /* 0x00000004090075a7 */ /* 0x000e62000800017f */
[----:B------:R-:W-:-:S05]  /*101f0*/  VIADD R0, R0, 0x1 ;  /* 0x0000000100007836 */ /* 0x000fca0000000000 */
[----:B------:R-:W-:-:S04]  /*10200*/  ISETP.NE.AND P1, PT, R0, 0x9, PT ;  /* 0x000000090000780c */ /* 0x000fc80003f25270 */
[----:B------:R-:W-:Y:S02]  /*10210*/  SEL R2, RZ, 0x1, P1 ;  /* 0x00000001ff027807 */ /* 0x000fe40000800000 */
[----:B------:R-:W-:Y:S02]  /*10220*/  SEL R0, R0, RZ, P1 ;  /* 0x000000ff00007207 */ /* 0x000fe40000800000 */
[----:B------:R-:W-:Y:S01]  /*10230*/  LOP3.LUT R2, R7, R2, RZ, 0x3c, !PT ;  /* 0x0000000207027212 */ /* 0x000fe200078e3cff */
[----:B-1----:R-:W-:Y:S06]  /*10240*/  @!P0 BRA `(.L_x_409) ;  /* 0x00000004002c8947 */ /* 0x002fec0003800000 */
.L_x_425:
[----:B------:R-:W-:Y:S01]  /*10250*/  IMAD R3, R0, 0x8, R3 ;  /* 0x0000000800037824 */ /* 0x000fe200078e0203 */
[----:B------:R-:W-:-:S07]  /*10260*/  SHF.L.U32 R0, R2, 0x1f, RZ ;  /* 0x0000001f02007819 */ /* 0x000fce00000006ff */
.L_x_410:
[----:B--2---:R2:W3:Y:S02]  /*10270*/  SYNCS.PHASECHK.TRANS64.TRYWAIT P0, [R3+URZ], R0 ;  /* 0x00000000030075a7 */ /* 0x0044e4000800017f */
[----:B---3--:R-:W-:Y:S05]  /*10280*/  @!P0 NANOSLEEP.SYNCS 0x989680 ;  /* 0x009896800000895d */ /* 0x008fea0003900000 */
[----:B------:R-:W3:Y:S02]  /*10290*/  @!P0 SYNCS.PHASECHK.TRANS64 P0, [R3+URZ], R0 ;  /* 0x00000000030085a7 */ /* 0x000ee4000800007f */
[----:B---3--:R-:W-:Y:S05]  /*102a0*/  @!P0 BRA `(.L_x_410) ;  /* 0xfffffffc00f08947 */ /* 0x008fea000383ffff */
.L_x_400:
[----:B------:R-:W-:Y:S05]  /*102b0*/  BSYNC B0 ;  /* 0x0000000000007941 */ /* 0x000fea0003800000 */
.L_x_399:
[----:B------:R-:W-:Y:S05]  /*102c0*/  EXIT ;  /* 0x000000000000794d */ /* 0x000fea0003800000 */
.L_x_18:
[----:B----4-:R4:W0:Y:S02]  /*102d0*/  SYNCS.PHASECHK.TRANS64.TRYWAIT P1, [R3+URZ], R0 ;  /* 0x00000000030075a7 */ /* 0x010824000802017f */
[----:B0-----:R-:W-:Y:S05]  /*102e0*/  @!P1 NANOSLEEP.SYNCS 0x989680 ;  /* 0x009896800000995d */ /* 0x001fea0003900000 */
[----:B------:R-:W0:Y:S02]  /*102f0*/  @!P1 SYNCS.PHASECHK.TRANS64 P1, [R3+URZ], R0 ;  /* 0x00000000030095a7 */ /* 0x000e24000802007f */
[----:B0-----:R-:W-:Y:S05]  /*10300*/  @!P1 BRA `(.L_x_18) ;  /* 0xfffffffc00f09947 */ /* 0x001fea000383ffff */
[----:B------:R-:W-:Y:S05]  /*10310*/  BRA `(.L_x_17) ;  /* 0xffffff0c00f87947 */ /* 0x000fea000383ffff */
.L_x_23:
[----:B--2---:R-:W-:-:S04]  /*10320*/  IMAD.U32 R5, RZ, RZ, UR4 ;  /* 0x00000004ff057e24 */ /* 0x004fc8000f8e00ff */
[----:B------:R2:W3:Y:S03]  /*10330*/  SYNCS.PHASECHK.TRANS64.TRYWAIT P1, [R5+URZ], R4 ;  /* 0x00000004050075a7 */ /* 0x0004e6000802017f */
[----:B---3--:R-:W-:Y:S05]  /*10340*/  @!P1 NANOSLEEP.SYNCS 0x989680 ;  /* 0x009896800000995d */ /* 0x008fea0003900000 */
[----:B------:R-:W3:Y:S02]  /*10350*/  @!P1 SYNCS.PHASECHK.TRANS64 P1, [R5+URZ], R4 ;  /* 0x00000004050095a7 */ /* 0x000ee4000802007f */
[----:B---3--:R-:W-:Y:S05]  /*10360*/  @!P1 BRA `(.L_x_23) ;  /* 0xfffffffc00ec9947 */ /* 0x008fea000383ffff */
[----:B------:R-:W-:Y:S05]  /*10370*/  BRA `(.L_x_22) ;  /* 0xffffff2000887947 */ /* 0x000fea000383ffff */
.L_x_386:
[----:B------:R-:W-:Y:S01]  /*10380*/  BSSY B1, `(.L_x_411) ;  /* 0x0000006000017945 */ /* 0x000fe20003800000 */
[----:B------:R-:W-:-:S07]  /*10390*/  IMAD.MOV.U32 R15, RZ, RZ, -0x1 ;  /* 0xffffffffff0f7424 */ /* 0x000fce00078e00ff */
[----:B------:R-:W-:Y:S05]  /*103a0*/  WARPSYNC.COLLECTIVE R15, `(.L_x_412) ;  /* 0x000000000f0c7348 */ /* 0x000fea0003c00000 */
[----:B------:R-:W-:Y:S02]  /*103b0*/  ELECT P6, UR62, PT ;  /* 0x00000000003e782f */ /* 0x000fe400038c0000 */
[----:B------:R-:W-:Y:S01]  /*103c0*/  MOV R14, UR62 ;  /* 0x0000003e000e7c02 */ /* 0x000fe20008000f00 */
[----:B------:R-:W-:Y:S10]  /*103d0*/  ENDCOLLECTIVE ;  /* 0x000000000000791b */ /* 0x000ff40003800000 */
.L_x_412:
[----:B------:R-:W-:Y:S05]  /*103e0*/  BSYNC B1 ;  /* 0x0000000000017941 */ /* 0x000fea0003800000 */
.L_x_411:
[----:B------:R-:W-:Y:S05]  /*103f0*/  BRA `(.L_x_413) ;  /* 0xffffffec00887947 */ /* 0x000fea000383ffff */
.L_x_389:
[----:B0-----:R0:W1:Y:S02]  /*10400*/  SYNCS.PHASECHK.TRANS64.TRYWAIT P1, [R14+URZ+0x48], R7 ;  /* 0x000048070e0075a7 */ /* 0x001064000802017f */
[----:B-1----:R-:W-:Y:S05]  /*10410*/  @!P1 NANOSLEEP.SYNCS 0x989680 ;  /* 0x009896800000995d */ /* 0x002fea0003900000 */
[----:B------:R-:W1:Y:S02]  /*10420*/  @!P1 SYNCS.PHASECHK.TRANS64 P1, [R14+URZ+0x48], R7 ;  /* 0x000048070e0095a7 */ /* 0x000e64000802007f */
[----:B-1----:R-:W-:Y:S05]  /*10430*/  @!P1 BRA `(.L_x_389) ;  /* 0xfffffffc00f09947 */ /* 0x002fea000383ffff */
[----:B------:R-:W-:Y:S05]  /*10440*/  BRA `(.L_x_414) ;  /* 0xffffffec00bc7947 */ /* 0x000fea000383ffff */
.L_x_398:
[----:B------:R-:W-:Y:S01]  /*10450*/  BSSY B0, `(.L_x_415) ;  /* 0x0000006000007945 */ /* 0x000fe20003800000 */
[----:B------:R-:W-:-:S07]  /*10460*/  IMAD.MOV.U32 R15, RZ, RZ, -0x1 ;  /* 0xffffffffff0f7424 */ /* 0x000fce00078e00ff */
[----:B------:R-:W-:Y:S05]  /*10470*/  WARPSYNC.COLLECTIVE R15, `(.L_x_416) ;  /* 0x000000000f0c7348 */ /* 0x000fea0003c00000 */
[----:B------:R-:W-:Y:S02]  /*10480*/  ELECT P6, UR62, PT ;  /* 0x00000000003e782f */ /* 0x000fe400038c0000 */
[----:B------:R-:W-:Y:S01]  /*10490*/  MOV R14, UR62 ;  /* 0x0000003e000e7c02 */ /* 0x000fe20008000f00 */
[----:B------:R-:W-:Y:S10]  /*104a0*/  ENDCOLLECTIVE ;  /* 0x000000000000791b */ /* 0x000ff40003800000 */
.L_x_416:
[----:B------:R-:W-:Y:S05]  /*104b0*/  BSYNC B0 ;  /* 0x0000000000007941 */ /* 0x000fea0003800000 */
.L_x_415:
[----:B------:R-:W-:Y:S05]  /*104c0*/  BRA `(.L_x_417) ;  /* 0xfffffff800187947 */ /* 0x000fea000383ffff */
.L_x_402:
[----:B0-----:R0:W1:Y:S02]  /*104d0*/  SYNCS.PHASECHK.TRANS64.TRYWAIT P0, [R7+URZ], R2 ;  /* 0x00000002070075a7 */ /* 0x001064000800017f */
[----:B-1----:R-:W-:Y:S05]  /*104e0*/  @!P0 NANOSLEEP.SYNCS 0x989680 ;  /* 0x009896800000895d */ /* 0x002fea0003900000 */
[----:B------:R-:W1:Y:S02]  /*104f0*/  @!P0 SYNCS.PHASECHK.TRANS64 P0, [R7+URZ], R2 ;  /* 0x00000002070085a7 */ /* 0x000e64000800007f */
[----:B-1----:R-:W-:Y:S05]  /*10500*/  @!P0 BRA `(.L_x_402) ;  /* 0xfffffffc00f08947 */ /* 0x002fea000383ffff */
[----:B------:R-:W-:Y:S05]  /*10510*/  BRA `(.L_x_418) ;  /* 0xfffffff800587947 */ /* 0x000fea000383ffff */
.L_x_403:
[----:B0-----:R0:W1:Y:S02]  /*10520*/  SYNCS.PHASECHK.TRANS64.TRYWAIT P0, [R9+URZ], R4 ;  /* 0x00000004090075a7 */ /* 0x001064000800017f */
[----:B-1----:R-:W-:Y:S05]  /*10530*/  @!P0 NANOSLEEP.SYNCS 0x989680 ;  /* 0x009896800000895d */ /* 0x002fea0003900000 */
[----:B------:R-:W1:Y:S02]  /*10540*/  @!P0 SYNCS.PHASECHK.TRANS64 P0, [R9+URZ], R4 ;  /* 0x00000004090085a7 */ /* 0x000e64000800007f */
[----:B-1----:R-:W-:Y:S05]  /*10550*/  @!P0 BRA `(.L_x_403) ;  /* 0xfffffffc00f08947 */ /* 0x002fea000383ffff */
[----:B------:R-:W-:Y:S05]  /*10560*/  BRA `(.L_x_419) ;  /* 0xfffffff800687947 */ /* 0x000fea000383ffff */
.L_x_404:
[----:B0-----:R0:W1:Y:S02]  /*10570*/  SYNCS.PHASECHK.TRANS64.TRYWAIT P0, [R6+URZ], R5 ;  /* 0x00000005060075a7 */ /* 0x001064000800017f */
[----:B-1----:R-:W-:Y:S05]  /*10580*/  @!P0 NANOSLEEP.SYNCS 0x989680 ;  /* 0x009896800000895d */ /* 0x002fea0003900000 */
[----:B------:R-:W1:Y:S02]  /*10590*/  @!P0 SYNCS.PHASECHK.TRANS64 P0, [R6+URZ], R5 ;  /* 0x00000005060085a7 */ /* 0x000e64000800007f */
[----:B-1----:R-:W-:Y:S05]  /*105a0*/  @!P0 BRA `(.L_x_404) ;  /* 0xfffffffc00f08947 */ /* 0x002fea000383ffff */
[----:B------:R-:W-:Y:S05]  /*105b0*/  BRA `(.L_x_420) ;  /* 0xfffffff800787947 */ /* 0x000fea000383ffff */
.L_x_405:
[----:B0-----:R0:W1:Y:S02]  /*105c0*/  SYNCS.PHASECHK.TRANS64.TRYWAIT P0, [R9+URZ], R4 ;  /* 0x00000004090075a7 */ /* 0x001064000800017f */
[----:B-1----:R-:W-:Y:S05]  /*105d0*/  @!P0 NANOSLEEP.SYNCS 0x989680 ;  /* 0x009896800000895d */ /* 0x002fea0003900000 */
[----:B------:R-:W1:Y:S02]  /*105e0*/  @!P0 SYNCS.PHASECHK.TRANS64 P0, [R9+URZ], R4 ;  /* 0x00000004090085a7 */ /* 0x000e64000800007f */
[----:B-1----:R-:W-:Y:S05]  /*105f0*/  @!P0 BRA `(.L_x_405) ;  /* 0xfffffffc00f08947 */ /* 0x002fea000383ffff */
[----:B------:R-:W-:Y:S05]  /*10600*/  BRA `(.L_x_421) ;  /* 0xfffffff800887947 */ /* 0x000fea000383ffff */
.L_x_406:
[----:B0-----:R0:W1:Y:S02]  /*10610*/  SYNCS.PHASECHK.TRANS64.TRYWAIT P0, [R6+URZ], R5 ;  /* 0x00000005060075a7 */ /* 0x001064000800017f */
[----:B-1----:R-:W-:Y:S05]  /*10620*/  @!P0 NANOSLEEP.SYNCS 0x989680 ;  /* 0x009896800000895d */ /* 0x002fea0003900000 */
[----:B------:R-:W1:Y:S02]  /*10630*/  @!P0 SYNCS.PHASECHK.TRANS64 P0, [R6+URZ], R5 ;  /* 0x00000005060085a7 */ /* 0x000e64000800007f */
[----:B-1----:R-:W-:Y:S05]  /*10640*/  @!P0 BRA `(.L_x_406) ;  /* 0xfffffffc00f08947 */ /* 0x002fea000383ffff */
[----:B------:R-:W-:Y:S05]  /*10650*/  BRA `(.L_x_422) ;  /* 0xfffffff800987947 */ /* 0x000fea000383ffff */
.L_x_407:
[----:B0-----:R0:W1:Y:S02]  /*10660*/  SYNCS.PHASECHK.TRANS64.TRYWAIT P0, [R9+URZ], R4 ;  /* 0x00000004090075a7 */ /* 0x001064000800017f */
[----:B-1----:R-:W-:Y:S05]  /*10670*/  @!P0 NANOSLEEP.SYNCS 0x989680 ;  /* 0x009896800000895d */ /* 0x002fea0003900000 */
[----:B------:R-:W1:Y:S02]  /*10680*/  @!P0 SYNCS.PHASECHK.TRANS64 P0, [R9+URZ], R4 ;  /* 0x00000004090085a7 */ /* 0x000e64000800007f */
[----:B-1----:R-:W-:Y:S05]  /*10690*/  @!P0 BRA `(.L_x_407) ;  /* 0xfffffffc00f08947 */ /* 0x002fea000383ffff */
[----:B------:R-:W-:Y:S05]  /*106a0*/  BRA `(.L_x_423) ;  /* 0xfffffff800a87947 */ /* 0x000fea000383ffff */
.L_x_408:
[----:B0-----:R0:W1:Y:S02]  /*106b0*/  SYNCS.PHASECHK.TRANS64.TRYWAIT P0, [R6+URZ], R5 ;  /* 0x00000005060075a7 */ /* 0x001064000800017f */
[----:B-1----:R-:W-:Y:S05]  /*106c0*/  @!P0 NANOSLEEP.SYNCS 0x989680 ;  /* 0x009896800000895d */ /* 0x002fea0003900000 */
[----:B------:R-:W1:Y:S02]  /*106d0*/  @!P0 SYNCS.PHASECHK.TRANS64 P0, [R6+URZ], R5 ;  /* 0x00000005060085a7 */ /* 0x000e64000800007f */
[----:B-1----:R-:W-:Y:S05]  /*106e0*/  @!P0 BRA `(.L_x_408) ;  /* 0xfffffffc00f08947 */ /* 0x002fea000383ffff */
[----:B------:R-:W-:Y:S05]  /*106f0*/  BRA `(.L_x_424) ;  /* 0xfffffff800b87947 */ /* 0x000fea000383ffff */
.L_x_409:
[----:B-1----:R1:W2:Y:S02]  /*10700*/  SYNCS.PHASECHK.TRANS64.TRYWAIT P0, [R9+URZ], R4 ;  /* 0x00000004090075a7 */ /* 0x0022a4000800017f */
[----:B--2---:R-:W-:Y:S05]  /*10710*/  @!P0 NANOSLEEP.SYNCS 0x989680 ;  /* 0x009896800000895d */ /* 0x004fea0003900000 */
[----:B------:R-:W2:Y:S02]  /*10720*/  @!P0 SYNCS.PHASECHK.TRANS64 P0, [R9+URZ], R4 ;  /* 0x00000004090085a7 */ /* 0x000ea4000800007f */
[----:B--2---:R-:W-:Y:S05]  /*10730*/  @!P0 BRA `(.L_x_409) ;  /* 0xfffffffc00f08947 */ /* 0x004fea000383ffff */
[----:B------:R-:W-:Y:S05]  /*10740*/  BRA `(.L_x_425) ;  /* 0xfffffff800c07947 */ /* 0x000fea000383ffff */
.L_x_426:
[----:B------:R-:W-:-:S00]  /*10750*/  BRA `(.L_x_426) ;  /* 0xfffffffc00fc7947 */ /* 0x000fc0000383ffff */
[----:B------:R-:W-:-:S00]  /*10760*/  NOP ;  /* 0x0000000000007918 */ /* 0x000fc00000000000 */
        /* <DEDUP_REMOVED lines=9> */
.L_x_427:


//--------------------- .nv.global.init           --------------------------
	.section	.nv.global.init,"aw",@progbits
.nv.global.init:
	.type		$str$22,@object
	.size		$str$22,($str$23 - $str$22)
$str$22:
        /*0000*/ 	.byte	0x6b, 0x5f, 0x74, 0x69, 0x6c, 0x65, 0x5f, 0x63, 0x6f, 0x75, 0x6e, 0x74, 0x20, 0x3e, 0x3d, 0x20
        /*0010*/ 	.byte	0x31, 0x00
	.type		$str$23,@object
	.size		$str$23,(__unnamed_1 - $str$23)
$str$23:
        /*0012*/ 	.byte	0x2f, 0x74, 0x6d, 0x70, 0x2f, 0x63, 0x75, 0x74, 0x6c, 0x61, 0x73, 0x73, 0x5f, 0x73, 0x77, 0x65
        /*0022*/ 	.byte	0x65, 0x70, 0x5f, 0x73, 0x72, 0x63, 0x2f, 0x69, 0x6e, 0x63, 0x6c, 0x75, 0x64, 0x65, 0x2f, 0x63
        /*0032*/ 	.byte	0x75, 0x74, 0x6c, 0x61, 0x73, 0x73, 0x2f, 0x67, 0x65, 0x6d, 0x6d, 0x2f, 0x63, 0x6f, 0x6c, 0x6c
        /*0042*/ 	.byte	0x65, 0x63, 0x74, 0x69, 0x76, 0x65, 0x2f, 0x73, 0x6d, 0x39, 0x30, 0x5f, 0x6d, 0x6d, 0x61, 0x5f
        /*0052*/ 	.byte	0x74, 0x6d, 0x61, 0x5f, 0x67, 0x6d, 0x6d, 0x61, 0x5f, 0x73, 0x73, 0x5f, 0x77, 0x61, 0x72, 0x70
        /*0062*/ 	.byte	0x73, 0x70, 0x65, 0x63, 0x69, 0x61, 0x6c, 0x69, 0x7a, 0x65, 0x64, 0x2e, 0x68, 0x70, 0x70, 0x00
	.type		__unnamed_1,@object
	.size		__unnamed_1,(.L_0 - __unnamed_1)
__unnamed_1:
        /*0072*/ 	.byte	0x76, 0x6f, 0x69, 0x64, 0x20, 0x63, 0x75, 0x74, 0x6c, 0x61, 0x73, 0x73, 0x3a, 0x3a, 0x67, 0x65
        /* <DEDUP_REMOVED lines=179> */
        /*0bb2*/ 	.byte	0x3a, 0x3a, 0x69, 0x64, 0x65, 0x6e, 0x74, 0x69, 0x74, 0x79, 0x5d, 0x00
.L_0:


//--------------------- .nv.shared._ZN7cutlass13device_kernelINS_4gemm6kernel13GemmUniversalIN4cute5tupleIJiiiiEEENS1_10collective13CollectiveMmaINS1_34MainloopSm90TmaGmmaWarpSpecializedILi9ENS5_IJNS4_1CILi1EEESB_SB_EEENS1_35KernelTmaWarpSpecializedCooperativeEEENS5_IJNSA_ILi192EEENSA_ILi176EEENSA_ILi32EEEEEENS_6half_tENS5_IJlSB_lEEESJ_SK_NS4_8TiledMMAINS4_8MMA_AtomIJNS4_4SM904GMMA25MMA_64x16x16_F32F16F16_SSILNSO_5MajorE0ELSQ_0ELNSO_7ScaleInE1ELSR_1EEEEEENS4_6LayoutINS5_IJNSA_ILi2EEESB_SB_EEENS5_IJSB_NSA_ILi0EEESX_EEEEENS5_IJNS4_10UnderscoreES10_S10_EEEEENS4_13SM90_TMA_LOADENS4_14ComposedLayoutINS4_7SwizzleILi2ELi4ELi3EEENS4_18smem_ptr_flag_bitsILi16EEENSU_INS5_IJNSA_ILi8EEESH_EEENS5_IJSH_SB_EEEEEEEvNS4_8identityES13_S1D_vS1E_EENS_8epilogue10collective6detail29Sm90TmaWarpSpecializedAdapterINS1H_15DefaultEpilogueISJ_SK_SK_NS1G_6thread17LinearCombinationISJ_Li1EffLNS1L_9ScaleType4KindE0ELNS_15FloatRoundStyleE2ESJ_EENS1_15EpilogueDefaultEEEEEvvEEEEvNT_6ParamsE --------------------------
	.section	.nv.shared._ZN7cutlass13device_kernelINS_4gemm6kernel13GemmUniversalIN4cute5tupleIJiiiiEEENS1_10collective13CollectiveMmaINS1_34MainloopSm90TmaGmmaWarpSpecializedILi9ENS5_IJNS4_1CILi1EEESB_SB_EEENS1_35KernelTmaWarpSpecializedCooperativeEEENS5_IJNSA_ILi192EEENSA_ILi176EEENSA_ILi32EEEEEENS_6half_tENS5_IJlSB_lEEESJ_SK_NS4_8TiledMMAINS4_8MMA_AtomIJNS4_4SM904GMMA25MMA_64x16x16_F32F16F16_SSILNSO_5MajorE0ELSQ_0ELNSO_7ScaleInE1ELSR_1EEEEEENS4_6LayoutINS5_IJNSA_ILi2EEESB_SB_EEENS5_IJSB_NSA_ILi0EEESX_EEEEENS5_IJNS4_10UnderscoreES10_S10_EEEEENS4_13SM90_TMA_LOADENS4_14ComposedLayoutINS4_7SwizzleILi2ELi4ELi3EEENS4_18smem_ptr_flag_bitsILi16EEENSU_INS5_IJNSA_ILi8EEESH_EEENS5_IJSH_SB_EEEEEEEvNS4_8identityES13_S1D_vS1E_EENS_8epilogue10collective6detail29Sm90TmaWarpSpecializedAdapterINS1H_15DefaultEpilogueISJ_SK_SK_NS1G_6thread17LinearCombinationISJ_Li1EffLNS1L_9ScaleType4KindE0ELNS_15FloatRoundStyleE2ESJ_EENS1_15EpilogueDefaultEEEEEvvEEEEvNT_6ParamsE,"aw",@nobits
	.sectionflags	@""
	.align	16
	.zero		1024


//--------------------- .nv.shared.reserved.0     --------------------------
	.section	.nv.shared.reserved.0,"aw",@nobits
	.weak		__nv_reservedSMEM_offset_0_alias
	.size		__nv_reservedSMEM_offset_0_alias, 0, 0
	.other		__nv_reservedSMEM_offset_0_alias,@"STO_CUDA_RESERVED_SHARED STV_DEFAULT"
__nv_reservedSMEM_offset_0_alias:
	.zero		0


//--------------------- .nv.global                --------------------------
	.section	.nv.global,"aw",@nobits
.nv.global:
	.type		_ZN39_INTERNAL_af780b38_4_k_cu_6a0762a8_93374cute1_E,@object
	.size		_ZN39_INTERNAL_af780b38_4_k_cu_6a0762a8_93374cute1_E,(_ZN39_INTERNAL_af780b38_4_k_cu_6a0762a8_93374cuda3std3__45__cpo6cbeginE - _ZN39_INTERNAL_af780b38_4_k_cu_6a0762a8_93374cute1_E)
_ZN39_INTERNAL_af780b38_4_k_cu_6a0762a8_93374cute1_E:
	.zero		1
	.type		_ZN39_INTERNAL_af780b38_4_k_cu_6a0762a8_93374cuda3std3__45__cpo6cbeginE,@object
	.size		_ZN39_INTERNAL_af780b38_4_k_cu_6a0762a8_93374cuda3std3__45__cpo6cbeginE,(_ZN39_INTERNAL_af780b38_4_k_cu_6a0762a8_93374cuda3std3__48in_placeE - _ZN39_INTERNAL_af780b38_4_k_cu_6a0762a8_93374cuda3std3__45__cpo6cbeginE)
_ZN39_INTERNAL_af780b38_4_k_cu_6a0762a8_93374cuda3std3__45__cpo6cbeginE:
	.zero		1
	.type		_ZN39_INTERNAL_af780b38_4_k_cu_6a0762a8_93374cuda3std3__48in_placeE,@object
	.size		_ZN39_INTERNAL_af780b38_4_k_cu_6a0762a8_93374cuda3std3__48in_placeE,(_ZN39_INTERNAL_af780b38_4_k_cu_6a0762a8_93374cuda3std6ranges3__45__cpo9iter_moveE - _ZN39_INTERNAL_af780b38_4_k_cu_6a0762a8_93374cuda3std3__48in_placeE)
_ZN39_INTERNAL_af780b38_4_k_cu_6a0762a8_93374cuda3std3__48in_placeE:
	.zero		1
	.type		_ZN39_INTERNAL_af780b38_4_k_cu_6a0762a8_93374cuda3std6ranges3__45__cpo9iter_moveE,@object
	.size		_ZN39_INTERNAL_af780b38_4_k_cu_6a0762a8_93374cuda3std6ranges3__45__cpo9iter_moveE,(_ZN39_INTERNAL_af780b38_4_k_cu_6a0762a8_93374cuda3std3__45__cpo5beginE - _ZN39_INTERNAL_af780b38_4_k_cu_6a0762a8_93374cuda3std6ranges3__45__cpo9iter_moveE)
_ZN39_INTERNAL_af780b38_4_k_cu_6a0762a8_93374cuda3std6ranges3__45__cpo9iter_moveE:
	.zero		1
	.type		_ZN39_INTERNAL_af780b38_4_k_cu_6a0762a8_93374cuda3std3__45__cpo5beginE,@object
	.size		_ZN39_INTERNAL_af780b38_4_k_cu_6a0762a8_93374cuda3std3__45__cpo5beginE,(_ZN39_INTERNAL_af780b38_4_k_cu_6a0762a8_93374cuda3std3__441_GLOBAL__N__af780b38_4_k_cu_6a0762a8_93376ignoreE - _ZN39_INTERNAL_af780b38_4_k_cu_6a0762a8_93374cuda3std3__45__cpo5beginE)
_ZN39_INTERNAL_af780b38_4_k_cu_6a0762a8_93374cuda3std3__45__cpo5beginE:
	.zero		1
	.type		_ZN39_INTERNAL_af780b38_4_k_cu_6a0762a8_93374cuda3std3__441_GLOBAL__N__af780b38_4_k_cu_6a0762a8_93376ignoreE,@object
	.size		_ZN39_INTERNAL_af780b38_4_k_cu_6a0762a8_93374cuda3std3__441_GLOBAL__N__af780b38_4_k_cu_6a0762a8_93376ignoreE,(_ZN39_INTERNAL_af780b38_4_k_cu_6a0762a8_93374cute7productE - _ZN39_INTERNAL_af780b38_4_k_cu_6a0762a8_93374cuda3std3__441_GLOBAL__N__af780b38_4_k_cu_6a0762a8_93376ignoreE)
_ZN39_INTERNAL_af780b38_4_k_cu_6a0762a8_93374cuda3std3__441_GLOBAL__N__af780b38_4_k_cu_6a0762a8_93376ignoreE:
	.zero		1
	.type		_ZN39_INTERNAL_af780b38_4_k_cu_6a0762a8_93374cute7productE,@object
	.size		_ZN39_INTERNAL_af780b38_4_k_cu_6a0762a8_93374cute7productE,(_ZN39_INTERNAL_af780b38_4_k_cu_6a0762a8_93374cuda3std3__45__cpo3endE - _ZN39_INTERNAL_af780b38_4_k_cu_6a0762a8_93374cute7productE)
_ZN39_INTERNAL_af780b38_4_k_cu_6a0762a8_93374cute7productE:
	.zero		1
	.type		_ZN39_INTERNAL_af780b38_4_k_cu_6a0762a8_93374cuda3std3__45__cpo3endE,@object
	.size		_ZN39_INTERNAL_af780b38_4_k_cu_6a0762a8_93374cuda3std3__45__cpo3endE,(_ZN39_INTERNAL_af780b38_4_k_cu_6a0762a8_93374cuda3std3__419piecewise_constructE - _ZN39_INTERNAL_af780b38_4_k_cu_6a0762a8_93374cuda3std3__45__cpo3endE)
_ZN39_INTERNAL_af780b38_4_k_cu_6a0762a8_93374cuda3std3__45__cpo3endE:
	.zero		1
	.type		_ZN39_INTERNAL_af780b38_4_k_cu_6a0762a8_93374cuda3std3__419piecewise_constructE,@object
	.size		_ZN39_INTERNAL_af780b38_4_k_cu_6a0762a8_93374cuda3std3__419piecewise_constructE,(_ZN39_INTERNAL_af780b38_4_k_cu_6a0762a8_93374cuda3std3__45__cpo4cendE - _ZN39_INTERNAL_af780b38_4_k_cu_6a0762a8_93374cuda3std3__419piecewise_constructE)
_ZN39_INTERNAL_af780b38_4_k_cu_6a0762a8_93374cuda3std3__419piecewise_constructE:
	.zero		1
	.type		_ZN39_INTERNAL_af780b38_4_k_cu_6a0762a8_93374cuda3std3__45__cpo4cendE,@object
	.size		_ZN39_INTERNAL_af780b38_4_k_cu_6a0762a8_93374cuda3std3__45__cpo4cendE,(_ZN39_INTERNAL_af780b38_4_k_cu_6a0762a8_93374cuda3std6ranges3__45__cpo4swapE - _ZN39_INTERNAL_af780b38_4_k_cu_6a0762a8_93374cuda3std3__45__cpo4cendE)
_ZN39_INTERNAL_af780b38_4_k_cu_6a0762a8_93374cuda3std3__45__cpo4cendE:
	.zero		1
	.type		_ZN39_INTERNAL_af780b38_4_k_cu_6a0762a8_93374cuda3std6ranges3__45__cpo4swapE,@object
	.size		_ZN39_INTERNAL_af780b38_4_k_cu_6a0762a8_93374cuda3std6ranges3__45__cpo4swapE,(.L_8 - _ZN39_INTERNAL_af780b38_4_k_cu_6a0762a8_93374cuda3std6ranges3__45__cpo4swapE)
_ZN39_INTERNAL_af780b38_4_k_cu_6a0762a8_93374cuda3std6ranges3__45__cpo4swapE:
	.zero		1
.L_8:


//--------------------- .nv.constant0._ZN7cutlass13device_kernelINS_4gemm6kernel13GemmUniversalIN4cute5tupleIJiiiiEEENS1_10collective13CollectiveMmaINS1_34MainloopSm90TmaGmmaWarpSpecializedILi9ENS5_IJNS4_1CILi1EEESB_SB_EEENS1_35KernelTmaWarpSpecializedCooperativeEEENS5_IJNSA_ILi192EEENSA_ILi176EEENSA_ILi32EEEEEENS_6half_tENS5_IJlSB_lEEESJ_SK_NS4_8TiledMMAINS4_8MMA_AtomIJNS4_4SM904GMMA25MMA_64x16x16_F32F16F16_SSILNSO_5MajorE0ELSQ_0ELNSO_7ScaleInE1ELSR_1EEEEEENS4_6LayoutINS5_IJNSA_ILi2EEESB_SB_EEENS5_IJSB_NSA_ILi0EEESX_EEEEENS5_IJNS4_10UnderscoreES10_S10_EEEEENS4_13SM90_TMA_LOADENS4_14ComposedLayoutINS4_7SwizzleILi2ELi4ELi3EEENS4_18smem_ptr_flag_bitsILi16EEENSU_INS5_IJNSA_ILi8EEESH_EEENS5_IJSH_SB_EEEEEEEvNS4_8identityES13_S1D_vS1E_EENS_8epilogue10collective6detail29Sm90TmaWarpSpecializedAdapterINS1H_15DefaultEpilogueISJ_SK_SK_NS1G_6thread17LinearCombinationISJ_Li1EffLNS1L_9ScaleType4KindE0ELNS_15FloatRoundStyleE2ESJ_EENS1_15EpilogueDefaultEEEEEvvEEEEvNT_6ParamsE --------------------------
	.section	.nv.constant0._ZN7cutlass13device_kernelINS_4gemm6kernel13GemmUniversalIN4cute5tupleIJiiiiEEENS1_10collective13CollectiveMmaINS1_34MainloopSm90TmaGmmaWarpSpecializedILi9ENS5_IJNS4_1CILi1EEESB_SB_EEENS1_35KernelTmaWarpSpecializedCooperativeEEENS5_IJNSA_ILi192EEENSA_ILi176EEENSA_ILi32EEEEEENS_6half_tENS5_IJlSB_lEEESJ_SK_NS4_8TiledMMAINS4_8MMA_AtomIJNS4_4SM904GMMA25MMA_64x16x16_F32F16F16_SSILNSO_5MajorE0ELSQ_0ELNSO_7ScaleInE1ELSR_1EEEEEENS4_6LayoutINS5_IJNSA_ILi2EEESB_SB_EEENS5_IJSB_NSA_ILi0EEESX_EEEEENS5_IJNS4_10UnderscoreES10_S10_EEEEENS4_13SM90_TMA_LOADENS4_14ComposedLayoutINS4_7SwizzleILi2ELi4ELi3EEENS4_18smem_ptr_flag_bitsILi16EEENSU_INS5_IJNSA_ILi8EEESH_EEENS5_IJSH_SB_EEEEEEEvNS4_8identityES13_S1D_vS1E_EENS_8epilogue10collective6detail29Sm90TmaWarpSpecializedAdapterINS1H_15DefaultEpilogueISJ_SK_SK_NS1G_6thread17LinearCombinationISJ_Li1EffLNS1L_9ScaleType4KindE0ELNS_15FloatRoundStyleE2ESJ_EENS1_15EpilogueDefaultEEEEEvvEEEEvNT_6ParamsE,"a",@progbits
	.sectionflags	@""
	.align	4
.nv.constant0._ZN7cutlass13device_kernelINS_4gemm6kernel13GemmUniversalIN4cute5tupleIJiiiiEEENS1_10collective13CollectiveMmaINS1_34MainloopSm90TmaGmmaWarpSpecializedILi9ENS5_IJNS4_1CILi1EEESB_SB_EEENS1_35KernelTmaWarpSpecializedCooperativeEEENS5_IJNSA_ILi192EEENSA_ILi176EEENSA_ILi32EEEEEENS_6half_tENS5_IJlSB_lEEESJ_SK_NS4_8TiledMMAINS4_8MMA_AtomIJNS4_4SM904GMMA25MMA_64x16x16_F32F16F16_SSILNSO_5MajorE0ELSQ_0ELNSO_7ScaleInE1ELSR_1EEEEEENS4_6LayoutINS5_IJNSA_ILi2EEESB_SB_EEENS5_IJSB_NSA_ILi0EEESX_EEEEENS5_IJNS4_10UnderscoreES10_S10_EEEEENS4_13SM90_TMA_LOADENS4_14ComposedLayoutINS4_7SwizzleILi2ELi4ELi3EEENS4_18smem_ptr_flag_bitsILi16EEENSU_INS5_IJNSA_ILi8EEESH_EEENS5_IJSH_SB_EEEEEEEvNS4_8identityES13_S1D_vS1E_EENS_8epilogue10collective6detail29Sm90TmaWarpSpecializedAdapterINS1H_15DefaultEpilogueISJ_SK_SK_NS1G_6thread17LinearCombinationISJ_Li1EffLNS1L_9ScaleType4KindE0ELNS_15FloatRoundStyleE2ESJ_EENS1_15EpilogueDefaultEEEEEvvEEEEvNT_6ParamsE:
	.zero		1664


//--------------------- SYMBOLS --------------------------

	.type		.nv.reservedSmem.offset0,@object
	.size		.nv.reservedSmem.offset0,0x4
	.type		__assertfail,@function
